def matmul_kernel(
    a_ptr,
    b_ptr,
    c_ptr,
    M,
    N,
    K,
    stride_am,
    stride_ak,
    stride_bk,
    stride_bn,
    stride_cm,
    stride_cn,
    BLOCK_M: tl.constexpr,
    BLOCK_N: tl.constexpr,
    BLOCK_K: tl.constexpr,
    GROUP_M: tl.constexpr,
):
    pid = tl.program_id(axis=0)
    num_pid_m = tl.cdiv(M, BLOCK_M)
    num_pid_n = tl.cdiv(N, BLOCK_N)
    num_pid_in_group = GROUP_M * num_pid_n
    group_id = pid // num_pid_in_group
    first_pid_m = group_id * GROUP_M
    group_size_m = min(num_pid_m - first_pid_m, GROUP_M)
    pid_m = first_pid_m + ((pid % num_pid_in_group) % group_size_m)
    pid_n = (pid % num_pid_in_group) // group_size_m

    offs_am = (pid_m * BLOCK_M + tl.arange(0, BLOCK_M)) % M
    offs_bn = (pid_n * BLOCK_N + tl.arange(0, BLOCK_N)) % N
    offs_k = tl.arange(0, BLOCK_K)
    a_ptrs = a_ptr + offs_am[:, None] * stride_am + offs_k[None, :] * stride_ak
    b_ptrs = b_ptr + offs_k[:, None] * stride_bk + offs_bn[None, :] * stride_bn

    acc = tl.zeros((BLOCK_M, BLOCK_N), dtype=tl.float32)
    for kk in range(0, tl.cdiv(K, BLOCK_K)):
        a = tl.load(a_ptrs, mask=offs_k[None, :] < K - kk * BLOCK_K, other=0.0)
        b = tl.load(b_ptrs, mask=offs_k[:, None] < K - kk * BLOCK_K, other=0.0)
        acc = tl.dot(a, b, acc)
        a_ptrs += BLOCK_K * stride_ak
        b_ptrs += BLOCK_K * stride_bk

    c = acc.to(c_ptr.dtype.element_ty)
    offs_cm = pid_m * BLOCK_M + tl.arange(0, BLOCK_M)
    offs_cn = pid_n * BLOCK_N + tl.arange(0, BLOCK_N)
    c_ptrs = c_ptr + offs_cm[:, None] * stride_cm + offs_cn[None, :] * stride_cn
    mask = (offs_cm[:, None] < M) & (offs_cn[None, :] < N)
    tl.store(c_ptrs, c, mask=mask)

# config = {"BLOCK_K": 128, "BLOCK_M": 64, "BLOCK_N": 64, "GROUP_M": 8, "arch": "sm_100", "dtype": "fp16", "num_ctas": 4, "num_stages": 3, "num_warps": 4}
# arch = sm_100


// ===== COMPILED SASS (sm_100a) =====

	.target	sm_100a

	.elftype	@"ET_EXEC"


//--------------------- .note.nv.tkinfo           --------------------------
	.section	.note.nv.tkinfo,"",@"SHT_NOTE"
	.sectionflags	@"SHF_NOTE_NV_TKINFO"
	.tkinfo
        /*0018*/ 	.word	0x00000081
        /*0030*/ 	.string	""
        /*0030*/ 	.string	"ptxas-blackwell"
        /*0030*/ 	.string	"Cuda compilation tools, release 12.9, V12.9.86"
        /*0030*/ 	.string	"Build cuda_12.9.r12.9/compiler.36037853_0"
        /*0030*/ 	.string	"-v  -suppress-debug-info  -lineinfo  -arch sm_100a "



//--------------------- .note.nv.cuver            --------------------------
	.section	.note.nv.cuver,"",@"SHT_NOTE"
	.sectionflags	@"SHF_NOTE_NV_CUVER"
        /*0018*/ 	.short	0x0001
        /*001a*/ 	.short	0x0064
        /*001c*/ 	.short	0x0001
        /*001e*/ 	.short	0x0000
        /*0020*/ 	.short	0x0001
        /*0022*/ 	.short	0x0000


//--------------------- .nv.info                  --------------------------
	.section	.nv.info,"",@"SHT_CUDA_INFO"
	.align	4


	//----- nvinfo : EIATTR_REGCOUNT
	.align		4
        /*0000*/ 	.byte	0x04, 0x2f
        /*0002*/ 	.short	(.L_4 - .L_3)
	.align		4
.L_3:
        /*0004*/ 	.word	index@(matmul_kernel)
        /*0008*/ 	.word	0x000000ff


	//----- nvinfo : EIATTR_FRAME_SIZE
	.align		4
.L_4:
        /*000c*/ 	.byte	0x04, 0x11
        /*000e*/ 	.short	(.L_6 - .L_5)
	.align		4
.L_5:
        /*0010*/ 	.word	index@($__internal_2_$__cuda_sm10x_tcgen05_guardrail_trap_unallocated_columns_being_dealloced)
        /*0014*/ 	.word	0x00000000


	//----- nvinfo : EIATTR_FRAME_SIZE
	.align		4
.L_6:
        /*0018*/ 	.byte	0x04, 0x11
        /*001a*/ 	.short	(.L_8 - .L_7)
	.align		4
.L_7:
        /*001c*/ 	.word	index@($__internal_1_$__cuda_sm10x_tcgen05_guardrail_trap_phase_invalid_during_alloc)
        /*0020*/ 	.word	0x00000000


	//----- nvinfo : EIATTR_FRAME_SIZE
	.align		4
.L_8:
        /*0024*/ 	.byte	0x04, 0x11
        /*0026*/ 	.short	(.L_10 - .L_9)
	.align		4
.L_9:
        /*0028*/ 	.word	index@($__internal_0_$__cuda_sm10x_tcgen05_guardrail_trap_col_being_dealloced_not_returned_by_alloc)
        /*002c*/ 	.word	0x00000000


	//----- nvinfo : EIATTR_FRAME_SIZE
	.align		4
.L_10:
        /*0030*/ 	.byte	0x04, 0x11
        /*0032*/ 	.short	(.L_12 - .L_11)
	.align		4
.L_11:
        /*0034*/ 	.word	index@(matmul_kernel)
        /*0038*/ 	.word	0x00000000


	//----- nvinfo : EIATTR_MIN_STACK_SIZE
	.align		4
.L_12:
        /*003c*/ 	.byte	0x04, 0x12
        /*003e*/ 	.short	(.L_14 - .L_13)
	.align		4
.L_13:
        /*0040*/ 	.word	index@(matmul_kernel)
        /*0044*/ 	.word	0x00000000
.L_14:


//--------------------- .nv.info.matmul_kernel    --------------------------
	.section	.nv.info.matmul_kernel,"",@"SHT_CUDA_INFO"
	.sectionflags	@""
	.align	4


	//----- nvinfo : EIATTR_CUDA_API_VERSION
	.align		4
        /*0000*/ 	.byte	0x04, 0x37
        /*0002*/ 	.short	(.L_16 - .L_15)
.L_15:
        /*0004*/ 	.word	0x00000081


	//----- nvinfo : EIATTR_KPARAM_INFO
	.align		4
.L_16:
        /*0008*/ 	.byte	0x04, 0x17
        /*000a*/ 	.short	(.L_18 - .L_17)
.L_17:
        /*000c*/ 	.word	0x00000000
        /*0010*/ 	.short	0x000d
        /*0012*/ 	.short	0x0048
        /*0014*/ 	.byte	0x00, 0xf4, 0x21, 0x00


	//----- nvinfo : EIATTR_KPARAM_INFO
	.align		4
.L_18:
        /*0018*/ 	.byte	0x04, 0x17
        /*001a*/ 	.short	(.L_20 - .L_19)
.L_19:
        /*001c*/ 	.word	0x00000000
        /*0020*/ 	.short	0x000c
        /*0022*/ 	.short	0x0040
        /*0024*/ 	.byte	0x00, 0xf4, 0x21, 0x00


	//----- nvinfo : EIATTR_KPARAM_INFO
	.align		4
.L_20:
        /*0028*/ 	.byte	0x04, 0x17
        /*002a*/ 	.short	(.L_22 - .L_21)
.L_21:
        /*002c*/ 	.word	0x00000000
        /*0030*/ 	.short	0x000b
        /*0032*/ 	.short	0x0038
        /*0034*/ 	.byte	0x00, 0xf0, 0x11, 0x00


	//----- nvinfo : EIATTR_KPARAM_INFO
	.align		4
.L_22:
        /*0038*/ 	.byte	0x04, 0x17
        /*003a*/ 	.short	(.L_24 - .L_23)
.L_23:
        /*003c*/ 	.word	0x00000000
        /*0040*/ 	.short	0x000a
        /*0042*/ 	.short	0x0034
        /*0044*/ 	.byte	0x00, 0xf0, 0x11, 0x00


	//----- nvinfo : EIATTR_KPARAM_INFO
	.align		4
.L_24:
        /*0048*/ 	.byte	0x04, 0x17
        /*004a*/ 	.short	(.L_26 - .L_25)
.L_25:
        /*004c*/ 	.word	0x00000000
        /*0050*/ 	.short	0x0009
        /*0052*/ 	.short	0x0030
        /*0054*/ 	.byte	0x00, 0xf0, 0x11, 0x00


	//----- nvinfo : EIATTR_KPARAM_INFO
	.align		4
.L_26:
        /*0058*/ 	.byte	0x04, 0x17
        /*005a*/ 	.short	(.L_28 - .L_27)
.L_27:
        /*005c*/ 	.word	0x00000000
        /*0060*/ 	.short	0x0008
        /*0062*/ 	.short	0x002c
        /*0064*/ 	.byte	0x00, 0xf0, 0x11, 0x00


	//----- nvinfo : EIATTR_KPARAM_INFO
	.align		4
.L_28:
        /*0068*/ 	.byte	0x04, 0x17
        /*006a*/ 	.short	(.L_30 - .L_29)
.L_29:
        /*006c*/ 	.word	0x00000000
        /*0070*/ 	.short	0x0007
        /*0072*/ 	.short	0x0028
        /*0074*/ 	.byte	0x00, 0xf0, 0x11, 0x00


	//----- nvinfo : EIATTR_KPARAM_INFO
	.align		4
.L_30:
        /*0078*/ 	.byte	0x04, 0x17
        /*007a*/ 	.short	(.L_32 - .L_31)
.L_31:
        /*007c*/ 	.word	0x00000000
        /*0080*/ 	.short	0x0006
        /*0082*/ 	.short	0x0024
        /*0084*/ 	.byte	0x00, 0xf0, 0x11, 0x00


	//----- nvinfo : EIATTR_KPARAM_INFO
	.align		4
.L_32:
        /*0088*/ 	.byte	0x04, 0x17
        /*008a*/ 	.short	(.L_34 - .L_33)
.L_33:
        /*008c*/ 	.word	0x00000000
        /*0090*/ 	.short	0x0005
        /*0092*/ 	.short	0x0020
        /*0094*/ 	.byte	0x00, 0xf0, 0x11, 0x00


	//----- nvinfo : EIATTR_KPARAM_INFO
	.align		4
.L_34:
        /*0098*/ 	.byte	0x04, 0x17
        /*009a*/ 	.short	(.L_36 - .L_35)
.L_35:
        /*009c*/ 	.word	0x00000000
        /*00a0*/ 	.short	0x0004
        /*00a2*/ 	.short	0x001c
        /*00a4*/ 	.byte	0x00, 0xf0, 0x11, 0x00


	//----- nvinfo : EIATTR_KPARAM_INFO
	.align		4
.L_36:
        /*00a8*/ 	.byte	0x04, 0x17
        /*00aa*/ 	.short	(.L_38 - .L_37)
.L_37:
        /*00ac*/ 	.word	0x00000000
        /*00b0*/ 	.short	0x0003
        /*00b2*/ 	.short	0x0018
        /*00b4*/ 	.byte	0x00, 0xf0, 0x11, 0x00


	//----- nvinfo : EIATTR_KPARAM_INFO
	.align		4
.L_38:
        /*00b8*/ 	.byte	0x04, 0x17
        /*00ba*/ 	.short	(.L_40 - .L_39)
.L_39:
        /*00bc*/ 	.word	0x00000000
        /*00c0*/ 	.short	0x0002
        /*00c2*/ 	.short	0x0010
        /*00c4*/ 	.byte	0x00, 0xf4, 0x21, 0x00


	//----- nvinfo : EIATTR_KPARAM_INFO
	.align		4
.L_40:
        /*00c8*/ 	.byte	0x04, 0x17
        /*00ca*/ 	.short	(.L_42 - .L_41)
.L_41:
        /*00cc*/ 	.word	0x00000000
        /*00d0*/ 	.short	0x0001
        /*00d2*/ 	.short	0x0008
        /*00d4*/ 	.byte	0x00, 0xf4, 0x21, 0x00


	//----- nvinfo : EIATTR_KPARAM_INFO
	.align		4
.L_42:
        /*00d8*/ 	.byte	0x04, 0x17
        /*00da*/ 	.short	(.L_44 - .L_43)
.L_43:
        /*00dc*/ 	.word	0x00000000
        /*00e0*/ 	.short	0x0000
        /*00e2*/ 	.short	0x0000
        /*00e4*/ 	.byte	0x00, 0xf4, 0x21, 0x00


	//----- nvinfo : EIATTR_EXPLICIT_CLUSTER
	.align		4
.L_44:
        /*00e8*/ 	.byte	0x01, 0x3e
	.zero		2


	//----- nvinfo : EIATTR_CTA_PER_CLUSTER
	.align		4
        /*00ec*/ 	.byte	0x04, 0x3d
        /*00ee*/ 	.short	(.L_46 - .L_45)
.L_45:
        /*00f0*/ 	.word	0x00000004
        /*00f4*/ 	.word	0x00000001
        /*00f8*/ 	.word	0x00000001


	//----- nvinfo : EIATTR_AT_ENTRY_FRAGMENTS
	.align		4
.L_46:
        /*00fc*/ 	.byte	0x04, 0x4f
        /*00fe*/ 	.short	(.L_48 - .L_47)


	//   ....[0]....
.L_47:
        /*0100*/ 	.word	0x00000004


	//----- nvinfo : EIATTR_RESERVED_SMEM_USED
	.align		4
.L_48:
        /*0104*/ 	.byte	0x01, 0x41
	.zero		2


	//----- nvinfo : EIATTR_SPARSE_MMA_MASK
	.align		4
        /*0108*/ 	.byte	0x03, 0x50
        /*010a*/ 	.short	0x0000


	//----- nvinfo : EIATTR_TCGEN05_1CTA_USED
	.align		4
        /*010c*/ 	.byte	0x01, 0x51
	.zero		2


	//----- nvinfo : EIATTR_MAXREG_COUNT
	.align		4
        /*0110*/ 	.byte	0x03, 0x1b
        /*0112*/ 	.short	0x00ff


	//----- nvinfo : EIATTR_NUM_BARRIERS
	.align		4
        /*0114*/ 	.byte	0x02, 0x4c
        /*0116*/ 	.byte	0x01
	.zero		1


	//----- nvinfo : EIATTR_INT_WARP_WIDE_INSTR_OFFSETS
	.align		4
        /*0118*/ 	.byte	0x04, 0x31
        /*011a*/ 	.short	(.L_50 - .L_49)


	//   ....[0]....
.L_49:
        /*011c*/ 	.word	0x00000c70


	//   ....[1]....
        /*0120*/ 	.word	0x00000cb0


	//   ....[2]....
        /*0124*/ 	.word	0x00004020


	//   ....[3]....
        /*0128*/ 	.word	0x00008650


	//   ....[4]....
        /*012c*/ 	.word	0x000086a0


	//----- nvinfo : EIATTR_COOP_GROUP_MASK_REGIDS
	.align		4
.L_50:
        /*0130*/ 	.byte	0x04, 0x29
        /*0132*/ 	.short	(.L_52 - .L_51)


	//   ....[0]....
.L_51:
        /*0134*/ 	.word	0xffffffff


	//   ....[1]....
        /*0138*/ 	.word	0xffffffff


	//   ....[2]....
        /*013c*/ 	.word	0xffffffff


	//   ....[3]....
        /*0140*/ 	.word	0xffffffff


	//----- nvinfo : EIATTR_COOP_GROUP_INSTR_OFFSETS
	.align		4
.L_52:
        /*0144*/ 	.byte	0x04, 0x28
        /*0146*/ 	.short	(.L_54 - .L_53)


	//   ....[0]....
.L_53:
        /*0148*/ 	.word	0x00000070


	//   ....[1]....
        /*014c*/ 	.word	0x00000320


	//   ....[2]....
        /*0150*/ 	.word	0x000084f0


	//   ....[3]....
        /*0154*/ 	.word	0x00008750


	//----- nvinfo : EIATTR_VRC_CTA_INIT_COUNT
	.align		4
.L_54:
        /*0158*/ 	.byte	0x02, 0x4a
        /*015a*/ 	.byte	0x80
	.zero		1


	//----- nvinfo : EIATTR_MBARRIER_INSTR_OFFSETS
	.align		4
        /*015c*/ 	.byte	0x04, 0x39
        /*015e*/ 	.short	(.L_56 - .L_55)


	//   ....[0]....
.L_55:
        /*0160*/ 	.word	0x00000e10
        /*0164*/ 	.word	0x000000ff
        /*0168*/ 	.word	0x00000000
        /*016c*/ 	.short	0x0100
        /*016e*/ 	.byte	0x11
	.zero		1


	//   ....[1]....
        /*0170*/ 	.word	0x00004040
        /*0174*/ 	.word	0x000000ff
        /*0178*/ 	.word	0x0000a008
        /*017c*/ 	.short	0x0100
        /*017e*/ 	.byte	0x09
	.zero		1


	//   ....[2]....
        /*0180*/ 	.word	0x00005f90
        /*0184*/ 	.word	0x000000ff
        /*0188*/ 	.word	0x00000000
        /*018c*/ 	.short	0x010a
        /*018e*/ 	.byte	0x11
	.zero		1


	//   ....[3]....
        /*0190*/ 	.word	0x00007ec0
        /*0194*/ 	.word	0x000000ff
        /*0198*/ 	.word	0x00000000
        /*019c*/ 	.short	0x010a
        /*019e*/ 	.byte	0x11
	.zero		1


	//   ....[4]....
        /*01a0*/ 	.word	0x00008020
        /*01a4*/ 	.word	0x000000ff
        /*01a8*/ 	.word	0x0000a000
        /*01ac*/ 	.short	0x0108
        /*01ae*/ 	.byte	0x09
	.zero		1


	//   ....[5]....
        /*01b0*/ 	.word	0x000080b0
        /*01b4*/ 	.word	0x000000ff
        /*01b8*/ 	.word	0x0000a008
        /*01bc*/ 	.short	0x0108
        /*01be*/ 	.byte	0x09
	.zero		1


	//   ....[6]....
        /*01c0*/ 	.word	0x00008770
        /*01c4*/ 	.word	0x000000ff
        /*01c8*/ 	.word	0x00000000
        /*01cc*/ 	.short	0x010a
        /*01ce*/ 	.byte	0x11
	.zero		1


	//   ....[7]....
        /*01d0*/ 	.word	0x000087a0
        /*01d4*/ 	.word	0x000000ff
        /*01d8*/ 	.word	0x00000000
        /*01dc*/ 	.short	0x010a
        /*01de*/ 	.byte	0x11
	.zero		1


	//----- nvinfo : EIATTR_NUM_MBARRIERS
	.align		4
.L_56:
        /*01e0*/ 	.byte	0x03, 0x38
        /*01e2*/ 	.short	0x0002


	//----- nvinfo : EIATTR_EXIT_INSTR_OFFSETS
	.align		4
        /*01e4*/ 	.byte	0x04, 0x1c
        /*01e6*/ 	.short	(.L_58 - .L_57)


	//   ....[0]....
.L_57:
        /*01e8*/ 	.word	0x00008760


	//----- nvinfo : EIATTR_REQNTID
	.align		4
.L_58:
        /*01ec*/ 	.byte	0x04, 0x10
        /*01ee*/ 	.short	(.L_60 - .L_59)
.L_59:
        /*01f0*/ 	.word	0x00000080
        /*01f4*/ 	.word	0x00000001
        /*01f8*/ 	.word	0x00000001


	//----- nvinfo : EIATTR_CRS_STACK_SIZE
	.align		4
.L_60:
        /*01fc*/ 	.byte	0x04, 0x1e
        /*01fe*/ 	.short	(.L_62 - .L_61)
.L_61:
        /*0200*/ 	.word	0x00000000


	//----- nvinfo : EIATTR_CBANK_PARAM_SIZE
	.align		4
.L_62:
        /*0204*/ 	.byte	0x03, 0x19
        /*0206*/ 	.short	0x0050


	//----- nvinfo : EIATTR_PARAM_CBANK
	.align		4
        /*0208*/ 	.byte	0x04, 0x0a
        /*020a*/ 	.short	(.L_64 - .L_63)
	.align		4
.L_63:
        /*020c*/ 	.word	index@(.nv.constant0.matmul_kernel)
        /*0210*/ 	.short	0x0380
        /*0212*/ 	.short	0x0050


	//----- nvinfo : EIATTR_SW_WAR
	.align		4
.L_64:
        /*0214*/ 	.byte	0x04, 0x36
        /*0216*/ 	.short	(.L_66 - .L_65)
.L_65:
        /*0218*/ 	.word	0x00000008
.L_66:


//--------------------- .nv.compat                --------------------------
	.section	.nv.compat,"",@"SHT_CUDA_COMPAT_INFO"
	.align	4
        /*0000*/ 	.byte	0x02, 0x02, 0x02, 0x00, 0x02, 0x05, 0x05, 0x00, 0x02, 0x03, 0x00, 0x00, 0x02, 0x06, 0x01, 0x00


//--------------------- .nv.callgraph             --------------------------
	.section	.nv.callgraph,"",@"SHT_CUDA_CALLGRAPH"
	.align	4
	.sectionentsize	8
	.align		4
        /*0000*/ 	.word	0x00000000
	.align		4
        /*0004*/ 	.word	0xffffffff
	.align		4
        /*0008*/ 	.word	0x00000000
	.align		4
        /*000c*/ 	.word	0xfffffffe
	.align		4
        /*0010*/ 	.word	0x00000000
	.align		4
        /*0014*/ 	.word	0xfffffffd
	.align		4
        /*0018*/ 	.word	0x00000000
	.align		4
        /*001c*/ 	.word	0xfffffffc


//--------------------- .text.matmul_kernel       --------------------------
	.section	.text.matmul_kernel,"ax",@progbits
	.align	128
        .global         matmul_kernel
        .type           matmul_kernel,@function
        .size           matmul_kernel,(.L_x_20 - matmul_kernel)
        .other          matmul_kernel,@"STO_CUDA_ENTRY STV_DEFAULT"
matmul_kernel:
.text.matmul_kernel:
[----:B------:R-:W0:Y:S01]  /*0000*/  LDC R1, c[0x0][0x37c] ;  /* 0x0000df00ff017b82 */ /* 0x000e220000000800 */
[----:B------:R-:W1:Y:S01]  /*0010*/  S2R R0, SR_TID.X ;  /* 0x0000000000007919 */ /* 0x000e620000002100 */
[----:B------:R-:W2:Y:S01]  /*0020*/  LDCU.64 UR24, c[0x0][0x358] ;  /* 0x00006b00ff1877ac */ /* 0x000ea20008000a00 */
[----:B-1----:R-:W-:-:S13]  /*0030*/  ISETP.GE.U32.AND P0, PT, R0, 0x20, PT ;  /* 0x000000200000780c */ /* 0x002fda0003f06070 */
[----:B------:R-:W-:Y:S02]  /*0040*/  VOTEU.ANY UP0, P0 ;  /* 0x0000000000ff7886 */ /* 0x000fe40000000100 */
[----:B0-2---:R-:W-:Y:S05]  /*0050*/  BRA.U UP0, `(.L_x_0) ;  /* 0x0000000100b47547 */ /* 0x005fea000b800000 */
[----:B------:R-:W0:Y:S01]  /*0060*/  S2UR UR6, SR_CgaCtaId ;  /* 0x00000000000679c3 */ /* 0x000e220000008800 */
[----:B------:R-:W-:Y:S01]  /*0070*/  NOP ;  /* 0x0000000000007918 */ /* 0x000fe20000000000 */
[----:B------:R-:W-:Y:S02]  /*0080*/  UMOV UR4, 0x40 ;  /* 0x0000004000047882 */ /* 0x000fe40000000000 */
[----:B0-----:R-:W-:-:S09]  /*0090*/  ULEA UR4, UR6, UR4, 0x18 ;  /* 0x0000000406047291 */ /* 0x001fd2000f8ec0ff */
[----:B------:R-:W0:Y:S01]  /*00a0*/  LDS.U8 R2, [UR4] ;  /* 0x00000004ff027984 */ /* 0x000e220008000000 */
[----:B------:R-:W-:Y:S02]  /*00b0*/  UMOV UR4, 0x400 ;  /* 0x0000040000047882 */ /* 0x000fe40000000000 */
[----:B------:R-:W-:Y:S01]  /*00c0*/  ULEA UR4, UR6, UR4, 0x18 ;  /* 0x0000000406047291 */ /* 0x000fe2000f8ec0ff */
[----:B0-----:R-:W-:-:S13]  /*00d0*/  ISETP.NE.AND P0, PT, R2, RZ, PT ;  /* 0x000000ff0200720c */ /* 0x001fda0003f05270 */
[----:B------:R-:W-:Y:S05]  /*00e0*/  @P0 BRA `(.L_x_1) ;  /* 0x0000000000780947 */ /* 0x000fea0003800000 */
[----:B------:R-:W-:-:S13]  /*00f0*/  ELECT P0, URZ, PT ;  /* 0x0000000000ff782f */ /* 0x000fda0003800000 */
[----:B------:R-:W-:Y:S05]  /*0100*/  @!P0 BRA `(.L_x_2) ;  /* 0x0000000000808947 */ /* 0x000fea0003800000 */
[----:B------:R-:W-:Y:S01]  /*0110*/  UMOV UR5, 0x1 ;  /* 0x0000000100057882 */ /* 0x000fe20000000000 */
[----:B------:R-:W-:-:S04]  /*0120*/  IMAD.MOV.U32 R5, RZ, RZ, 0x1 ;  /* 0x00000001ff057424 */ /* 0x000fc800078e00ff */
[----:B------:R-:W-:Y:S04]  /*0130*/  DEPBAR.LE SB0, 0x36 ;  /* 0x00008d800000791a */ /* 0x000fe80000000000 */
[----:B------:R-:W0:Y:S02]  /*0140*/  UTCATOMSWS.FIND_AND_SET.ALIGN UP1, UR5, UR5 ;  /* 0x00000005000575e3 */ /* 0x000e240008020800 */
[----:B0-----:R-:W-:-:S04]  /*0150*/  PLOP3.LUT P0, PT, PT, PT, UP1, 0x80, 0x8 ;  /* 0x000000000008781c */ /* 0x001fc80003f0f018 */
[----:B------:R-:W-:-:S04]  /*0160*/  SEL R2, RZ, 0xffffffff, !P0 ;  /* 0xffffffffff027807 */ /* 0x000fc80004000000 */
[----:B------:R-:W-:Y:S01]  /*0170*/  ISETP.NE.AND P0, PT, R2, RZ, PT ;  /* 0x000000ff0200720c */ /* 0x000fe20003f05270 */
[----:B------:R-:W-:-:S12]  /*0180*/  IMAD.U32 R2, RZ, RZ, UR5 ;  /* 0x00000005ff027e24 */ /* 0x000fd8000f8e00ff */
[----:B------:R-:W-:Y:S05]  /*0190*/  @P0 BRA `(.L_x_3) ;  /* 0x0000000000240947 */ /* 0x000fea0003800000 */
.L_x_4:
[----:B------:R-:W-:Y:S05]  /*01a0*/  NANOSLEEP 0x64 ;  /* 0x000000640000795d */ /* 0x000fea0003800000 */
[----:B------:R-:W-:-:S05]  /*01b0*/  UMOV UR5, 0x1 ;  /* 0x0000000100057882 */ /* 0x000fca0000000000 */
[----:B------:R-:W-:Y:S04]  /*01c0*/  DEPBAR.LE SB0, 0x36 ;  /* 0x00008d800000791a */ /* 0x000fe80000000000 */
[----:B------:R-:W0:Y:S02]  /*01d0*/  UTCATOMSWS.FIND_AND_SET.ALIGN UP1, UR5, UR5 ;  /* 0x00000005000575e3 */ /* 0x000e240008020800 */
[----:B0-----:R-:W-:-:S04]  /*01e0*/  PLOP3.LUT P0, PT, PT, PT, UP1, 0x80, 0x8 ;  /* 0x000000000008781c */ /* 0x001fc80003f0f018 */
[----:B------:R-:W-:-:S04]  /*01f0*/  SEL R2, RZ, 0xffffffff, !P0 ;  /* 0xffffffffff027807 */ /* 0x000fc80004000000 */
[----:B------:R-:W-:Y:S01]  /*0200*/  ISETP.NE.AND P0, PT, R2, RZ, PT ;  /* 0x000000ff0200720c */ /* 0x000fe20003f05270 */
[----:B------:R-:W-:-:S12]  /*0210*/  IMAD.U32 R2, RZ, RZ, UR5 ;  /* 0x00000005ff027e24 */ /* 0x000fd8000f8e00ff */
[----:B------:R-:W-:Y:S05]  /*0220*/  @!P0 BRA `(.L_x_4) ;  /* 0xfffffffc00dc8947 */ /* 0x000fea000383ffff */
.L_x_3:
[C---:B------:R-:W-:Y:S01]  /*0230*/  VIADD R4, R2.reuse, 0x10 ;  /* 0x0000001002047836 */ /* 0x040fe20000000000 */
[----:B------:R-:W-:Y:S01]  /*0240*/  UMOV UR5, 0x50 ;  /* 0x0000005000057882 */ /* 0x000fe20000000000 */
[C---:B------:R-:W-:Y:S01]  /*0250*/  SHF.L.U32 R3, R5.reuse, R2, RZ ;  /* 0x0000000205037219 */ /* 0x040fe200000006ff */
[----:B------:R-:W-:Y:S01]  /*0260*/  ULEA UR5, UR6, UR5, 0x18 ;  /* 0x0000000506057291 */ /* 0x000fe2000f8ec0ff */
[----:B------:R-:W-:Y:S01]  /*0270*/  IMAD.SHL.U32 R2, R2, 0x20, RZ ;  /* 0x0000002002027824 */ /* 0x000fe200078e00ff */
[----:B------:R-:W-:-:S04]  /*0280*/  SHF.L.U32 R4, R5, R4, RZ ;  /* 0x0000000405047219 */ /* 0x000fc800000006ff */
[----:B------:R-:W-:-:S05]  /*0290*/  LOP3.LUT R3, R4, R3, RZ, 0xfc, !PT ;  /* 0x0000000304037212 */ /* 0x000fca00078efcff */
[----:B------:R0:W-:Y:S04]  /*02a0*/  ATOMS.OR RZ, [UR5], R3 ;  /* 0x00000003ffff798c */ /* 0x0001e8000b000005 */
[----:B------:R0:W-:Y:S01]  /*02b0*/  STS [UR4], R2 ;  /* 0x00000002ff007988 */ /* 0x0001e20008000804 */
[----:B------:R-:W-:Y:S05]  /*02c0*/  BRA `(.L_x_2) ;  /* 0x0000000000107947 */ /* 0x000fea0003800000 */
.L_x_1:
[----:B------:R-:W-:-:S05]  /*02d0*/  IMAD.MOV.U32 R2, RZ, RZ, -0x1 ;  /* 0xffffffffff027424 */ /* 0x000fca00078e00ff */
[----:B------:R0:W-:Y:S02]  /*02e0*/  STS [UR4], R2 ;  /* 0x00000002ff007988 */ /* 0x0001e40008000804 */
[----:B0-----:R-:W-:-:S07]  /*02f0*/  MOV R2, 0x310 ;  /* 0x0000031000027802 */ /* 0x001fce0000000f00 */
[----:B------:R-:W-:Y:S05]  /*0300*/  CALL.REL.NOINC `($__internal_1_$__cuda_sm10x_tcgen05_guardrail_trap_phase_invalid_during_alloc) ;  /* 0x00000084003c7944 */ /* 0x000fea0003c00000 */
.L_x_2:
[----:B------:R-:W-:Y:S05]  /*0310*/  WARPSYNC.ALL ;  /* 0x0000000000007948 */ /* 0x000fea0003800000 */
[----:B------:R-:W-:Y:S01]  /*0320*/  NOP ;  /* 0x0000000000007918 */ /* 0x000fe20000000000 */
.L_x_0:
[----:B------:R-:W1:Y:S08]  /*0330*/  LDC.64 R64, c[0x0][0x398] ;  /* 0x0000e600ff407b82 */ /* 0x000e700000000a00 */
[----:B------:R-:W2:Y:S02]  /*0340*/  S2UR UR5, SR_CgaSize ;  /* 0x00000000000579c3 */ /* 0x000ea40000008a00 */
[----:B--2---:R-:W-:-:S12]  /*0350*/  UIMAD UR5, UR5, -0xa0, URZ ;  /* 0xffffff60050578a4 */ /* 0x004fd8000f8e02ff */
[----:B------:R-:W2:Y:S01]  /*0360*/  LDCU UR5, c[0x0][UR5+0x2b0] ;  /* 0x00005600050577ac */ /* 0x000ea20008000800 */
[----:B------:R-:W3:Y:S01]  /*0370*/  S2R R40, SR_CgaCtaId ;  /* 0x0000000000287919 */ /* 0x000ee20000008800 */
[----:B------:R-:W-:Y:S01]  /*0380*/  LOP3.LUT R104, R0, 0x7f, RZ, 0xc0, !PT ;  /* 0x0000007f00687812 */ /* 0x000fe200078ec0ff */
[----:B------:R-:W4:Y:S01]  /*0390*/  LDCU.128 UR12, c[0x0][0x3a0] ;  /* 0x00007400ff0c77ac */ /* 0x000f220008000c00 */
[----:B------:R-:W-:Y:S02]  /*03a0*/  BAR.SYNC.DEFER_BLOCKING 0x0 ;  /* 0x0000000000007b1d */ /* 0x000fe40000010000 */
[----:B------:R-:W-:-:S06]  /*03b0*/  ISETP.NE.U32.AND P6, PT, R104, RZ, PT ;  /* 0x000000ff6800720c */ /* 0x000fcc0003fc5070 */
[----:B------:R-:W5:Y:S01]  /*03c0*/  S2UR UR4, SR_CTAID.X ;  /* 0x00000000000479c3 */ /* 0x000f620000002500 */
[----:B------:R-:W0:Y:S01]  /*03d0*/  LDCU.128 UR20, c[0x0][0x380] ;  /* 0x00007000ff1477ac */ /* 0x000e220008000c00 */
[----:B----4-:R-:W-:Y:S01]  /*03e0*/  UIADD3 UR19, UPT, UPT, UR12, 0x7f, URZ ;  /* 0x0000007f0c137890 */ /* 0x010fe2000fffe0ff */
[----:B01----:R-:W-:Y:S02]  /*03f0*/  VIADD R2, R65, 0x3f ;  /* 0x0000003f41027836 */ /* 0x003fe40000000000 */
[----:B------:R-:W-:Y:S01]  /*0400*/  IMAD.U32 R16, RZ, RZ, UR14 ;  /* 0x0000000eff107e24 */ /* 0x000fe2000f8e00ff */
[----:B------:R-:W-:Y:S02]  /*0410*/  UISETP.GT.AND UP1, UPT, UR19, 0x7f, UPT ;  /* 0x0000007f1300788c */ /* 0x000fe4000bf24270 */
[----:B------:R-:W-:-:S04]  /*0420*/  SHF.R.S32.HI R3, RZ, 0x1f, R2 ;  /* 0x0000001fff037819 */ /* 0x000fc80000011402 */
[----:B------:R-:W-:Y:S02]  /*0430*/  LEA.HI R3, R3, R2, RZ, 0x6 ;  /* 0x0000000203037211 */ /* 0x000fe400078f30ff */
[----:B------:R-:W-:Y:S02]  /*0440*/  PLOP3.LUT P3, PT, PT, PT, UP1, 0x80, 0x8 ;  /* 0x000000000008781c */ /* 0x000fe40003f6f018 */
[----:B------:R-:W-:Y:S02]  /*0450*/  SHF.R.S32.HI R3, RZ, 0x6, R3 ;  /* 0x00000006ff037819 */ /* 0x000fe40000011403 */
[----:B-----5:R-:W-:Y:S01]  /*0460*/  I2FP.F32.U32 R6, UR4 ;  /* 0x0000000400067c45 */ /* 0x020fe20008201000 */
[----:B------:R-:W0:Y:S02]  /*0470*/  S2UR UR4, SR_CgaCtaId ;  /* 0x00000000000479c3 */ /* 0x000e240000008800 */
[----:B------:R-:W-:Y:S02]  /*0480*/  IMAD.SHL.U32 R4, R3, 0x8, RZ ;  /* 0x0000000803047824 */ /* 0x000fe400078e00ff */
[----:B--2---:R-:W-:Y:S01]  /*0490*/  FMUL R6, R6, UR5 ;  /* 0x0000000506067c20 */ /* 0x004fe20008400000 */
[----:B------:R-:W-:-:S02]  /*04a0*/  UMOV UR5, 0x1 ;  /* 0x0000000100057882 */ /* 0x000fc40000000000 */
[----:B------:R-:W-:Y:S01]  /*04b0*/  IABS R9, R4 ;  /* 0x0000000400097213 */ /* 0x000fe20000000000 */
[----:B------:R-:W1:Y:S08]  /*04c0*/  F2I.U32.TRUNC.NTZ R7, R6 ;  /* 0x0000000600077305 */ /* 0x000e70000020f000 */
[----:B------:R-:W2:Y:S01]  /*04d0*/  I2F.RP R5, R9 ;  /* 0x0000000900057306 */ /* 0x000ea20000209400 */
[----:B-1----:R-:W-:-:S07]  /*04e0*/  IABS R10, R7 ;  /* 0x00000007000a7213 */ /* 0x002fce0000000000 */
[----:B--2---:R-:W1:Y:S02]  /*04f0*/  MUFU.RCP R5, R5 ;  /* 0x0000000500057308 */ /* 0x004e640000001000 */
[----:B-1----:R-:W-:Y:S01]  /*0500*/  VIADD R2, R5, 0xffffffe ;  /* 0x0ffffffe05027836 */ /* 0x002fe20000000000 */
[----:B------:R-:W-:-:S05]  /*0510*/  IABS R5, R4 ;  /* 0x0000000400057213 */ /* 0x000fca0000000000 */
[----:B------:R1:W2:Y:S02]  /*0520*/  F2I.FTZ.U32.TRUNC.NTZ R3, R2 ;  /* 0x0000000200037305 */ /* 0x0002a4000021f000 */
[----:B-1----:R-:W-:Y:S02]  /*0530*/  IMAD.MOV.U32 R2, RZ, RZ, RZ ;  /* 0x000000ffff027224 */ /* 0x002fe400078e00ff */
[----:B--2---:R-:W-:-:S04]  /*0540*/  IMAD.MOV R8, RZ, RZ, -R3 ;  /* 0x000000ffff087224 */ /* 0x004fc800078e0a03 */
[----:B------:R-:W-:Y:S02]  /*0550*/  IMAD R11, R8, R9, RZ ;  /* 0x00000009080b7224 */ /* 0x000fe400078e02ff */
[----:B------:R-:W-:Y:S02]  /*0560*/  IMAD.MOV.U32 R8, RZ, RZ, R10 ;  /* 0x000000ffff087224 */ /* 0x000fe400078e000a */
[----:B------:R-:W-:-:S04]  /*0570*/  IMAD.HI.U32 R3, R3, R11, R2 ;  /* 0x0000000b03037227 */ /* 0x000fc800078e0002 */
[----:B------:R-:W-:Y:S02]  /*0580*/  IMAD.MOV R2, RZ, RZ, -R5 ;  /* 0x000000ffff027224 */ /* 0x000fe400078e0a05 */
[----:B------:R-:W-:-:S04]  /*0590*/  IMAD.HI.U32 R3, R3, R8, RZ ;  /* 0x0000000803037227 */ /* 0x000fc800078e00ff */
[----:B------:R-:W-:-:S05]  /*05a0*/  IMAD R2, R3, R2, R8 ;  /* 0x0000000203027224 */ /* 0x000fca00078e0208 */
[----:B------:R-:W-:-:S13]  /*05b0*/  ISETP.GT.U32.AND P1, PT, R9, R2, PT ;  /* 0x000000020900720c */ /* 0x000fda0003f24070 */
[----:B------:R-:W-:Y:S02]  /*05c0*/  @!P1 IMAD.IADD R2, R2, 0x1, -R9 ;  /* 0x0000000102029824 */ /* 0x000fe400078e0a09 */
[----:B------:R-:W-:Y:S01]  /*05d0*/  @!P1 VIADD R3, R3, 0x1 ;  /* 0x0000000103039836 */ /* 0x000fe20000000000 */
[----:B------:R-:W-:Y:S02]  /*05e0*/  ISETP.NE.AND P1, PT, R4, RZ, PT ;  /* 0x000000ff0400720c */ /* 0x000fe40003f25270 */
[----:B------:R-:W-:Y:S02]  /*05f0*/  ISETP.GE.U32.AND P0, PT, R2, R9, PT ;  /* 0x000000090200720c */ /* 0x000fe40003f06070 */
[----:B------:R-:W-:-:S04]  /*0600*/  LOP3.LUT R2, R7, R4, RZ, 0x3c, !PT ;  /* 0x0000000407027212 */ /* 0x000fc800078e3cff */
[----:B------:R-:W-:Y:S01]  /*0610*/  ISETP.GE.AND P2, PT, R2, RZ, PT ;  /* 0x000000ff0200720c */ /* 0x000fe20003f46270 */
[----:B------:R-:W-:-:S06]  /*0620*/  VIADD R2, R64, 0x3f ;  /* 0x0000003f40027836 */ /* 0x000fcc0000000000 */
[----:B------:R-:W-:-:S04]  /*0630*/  @P0 VIADD R3, R3, 0x1 ;  /* 0x0000000103030836 */ /* 0x000fc80000000000 */
[----:B------:R-:W-:Y:S01]  /*0640*/  IMAD.MOV.U32 R5, RZ, RZ, R3 ;  /* 0x000000ffff057224 */ /* 0x000fe200078e0003 */
[----:B------:R-:W-:-:S03]  /*0650*/  SHF.R.S32.HI R3, RZ, 0x1f, R2 ;  /* 0x0000001fff037819 */ /* 0x000fc60000011402 */
[----:B------:R-:W-:Y:S01]  /*0660*/  @!P2 IMAD.MOV R5, RZ, RZ, -R5 ;  /* 0x000000ffff05a224 */ /* 0x000fe200078e0a05 */
[----:B------:R-:W-:Y:S02]  /*0670*/  @!P1 LOP3.LUT R5, RZ, R4, RZ, 0x33, !PT ;  /* 0x00000004ff059212 */ /* 0x000fe400078e33ff */
[----:B------:R-:W-:-:S03]  /*0680*/  LEA.HI R3, R3, R2, RZ, 0x6 ;  /* 0x0000000203037211 */ /* 0x000fc600078f30ff */
[----:B------:R-:W-:Y:S02]  /*0690*/  IMAD.SHL.U32 R8, R5, 0x8, RZ ;  /* 0x0000000805087824 */ /* 0x000fe400078e00ff */
[----:B------:R-:W-:-:S03]  /*06a0*/  IMAD.MOV R5, RZ, RZ, -R5 ;  /* 0x000000ffff057224 */ /* 0x000fc600078e0a05 */
[----:B------:R-:W-:Y:S01]  /*06b0*/  LEA.HI.SX32 R3, R3, -R8, 0x1a ;  /* 0x8000000803037211 */ /* 0x000fe200078fd2ff */
[----:B------:R-:W-:-:S03]  /*06c0*/  IMAD R10, R4, R5, R7 ;  /* 0x00000005040a7224 */ /* 0x000fc600078e0207 */
[----:B------:R-:W-:Y:S02]  /*06d0*/  VIMNMX R11, PT, PT, R3, 0x8, PT ;  /* 0x00000008030b7848 */ /* 0x000fe40003fe0100 */
[----:B------:R-:W-:Y:S02]  /*06e0*/  IABS R7, R10 ;  /* 0x0000000a00077213 */ /* 0x000fe40000000000 */
[----:B------:R-:W-:-:S04]  /*06f0*/  IABS R9, R11 ;  /* 0x0000000b00097213 */ /* 0x000fc80000000000 */
[----:B------:R-:W1:Y:S08]  /*0700*/  I2F.RP R6, R9 ;  /* 0x0000000900067306 */ /* 0x000e700000209400 */
[----:B-1----:R-:W1:Y:S02]  /*0710*/  MUFU.RCP R6, R6 ;  /* 0x0000000600067308 */ /* 0x002e640000001000 */
[----:B-1----:R-:W-:-:S06]  /*0720*/  VIADD R2, R6, 0xffffffe ;  /* 0x0ffffffe06027836 */ /* 0x002fcc0000000000 */
[----:B------:R1:W2:Y:S02]  /*0730*/  F2I.FTZ.U32.TRUNC.NTZ R3, R2 ;  /* 0x0000000200037305 */ /* 0x0002a4000021f000 */
[----:B-1----:R-:W-:Y:S02]  /*0740*/  IMAD.MOV.U32 R2, RZ, RZ, RZ ;  /* 0x000000ffff027224 */ /* 0x002fe400078e00ff */
[----:B--2---:R-:W-:-:S04]  /*0750*/  IMAD.MOV R12, RZ, RZ, -R3 ;  /* 0x000000ffff0c7224 */ /* 0x004fc800078e0a03 */
[----:B------:R-:W-:Y:S01]  /*0760*/  IMAD.MOV.U32 R4, RZ, RZ, R12 ;  /* 0x000000ffff047224 */ /* 0x000fe200078e000c */
[----:B------:R-:W-:-:S03]  /*0770*/  IABS R12, R11 ;  /* 0x0000000b000c7213 */ /* 0x000fc60000000000 */
[----:B------:R-:W-:Y:S02]  /*0780*/  IMAD R5, R4, R9, RZ ;  /* 0x0000000904057224 */ /* 0x000fe400078e02ff */
[----:B------:R-:W-:Y:S01]  /*0790*/  IMAD.MOV.U32 R4, RZ, RZ, R7 ;  /* 0x000000ffff047224 */ /* 0x000fe200078e0007 */
[----:B------:R-:W-:Y:S01]  /*07a0*/  IABS R7, R64 ;  /* 0x0000004000077213 */ /* 0x000fe20000000000 */
[----:B------:R-:W-:-:S03]  /*07b0*/  IMAD.HI.U32 R3, R3, R5, R2 ;  /* 0x0000000503037227 */ /* 0x000fc600078e0002 */
[----:B------:R-:W1:Y:S01]  /*07c0*/  I2F.RP R6, R7 ;  /* 0x0000000700067306 */ /* 0x000e620000209400 */
[----:B------:R-:W-:Y:S02]  /*07d0*/  IMAD.MOV R2, RZ, RZ, -R12 ;  /* 0x000000ffff027224 */ /* 0x000fe400078e0a0c */
[----:B------:R-:W-:-:S04]  /*07e0*/  IMAD.HI.U32 R3, R3, R4, RZ ;  /* 0x0000000403037227 */ /* 0x000fc800078e00ff */
[----:B------:R-:W-:-:S05]  /*07f0*/  IMAD R2, R3, R2, R4 ;  /* 0x0000000203027224 */ /* 0x000fca00078e0204 */
[----:B------:R-:W-:Y:S01]  /*0800*/  ISETP.GT.U32.AND P1, PT, R9, R2, PT ;  /* 0x000000020900720c */ /* 0x000fe20003f24070 */
[----:B-1----:R-:W1:-:S12]  /*0810*/  MUFU.RCP R6, R6 ;  /* 0x0000000600067308 */ /* 0x002e580000001000 */
[----:B------:R-:W-:Y:S02]  /*0820*/  @!P1 IMAD.IADD R2, R2, 0x1, -R9 ;  /* 0x0000000102029824 */ /* 0x000fe400078e0a09 */
[----:B------:R-:W-:Y:S01]  /*0830*/  @!P1 VIADD R3, R3, 0x1 ;  /* 0x0000000103039836 */ /* 0x000fe20000000000 */
[----:B------:R-:W-:Y:S02]  /*0840*/  ISETP.NE.AND P1, PT, R11, RZ, PT ;  /* 0x000000ff0b00720c */ /* 0x000fe40003f25270 */
[----:B------:R-:W-:Y:S02]  /*0850*/  ISETP.GE.U32.AND P0, PT, R2, R9, PT ;  /* 0x000000090200720c */ /* 0x000fe40003f06070 */
[----:B------:R-:W-:Y:S01]  /*0860*/  LOP3.LUT R2, R10, R11, RZ, 0x3c, !PT ;  /* 0x0000000b0a027212 */ /* 0x000fe200078e3cff */
[----:B-1----:R-:W-:-:S03]  /*0870*/  VIADD R4, R6, 0xffffffe ;  /* 0x0ffffffe06047836 */ /* 0x002fc60000000000 */
[----:B------:R-:W-:Y:S01]  /*0880*/  ISETP.GE.AND P2, PT, R2, RZ, PT ;  /* 0x000000ff0200720c */ /* 0x000fe20003f46270 */
[----:B------:R1:W2:Y:S06]  /*0890*/  F2I.FTZ.U32.TRUNC.NTZ R5, R4 ;  /* 0x0000000400057305 */ /* 0x0002ac000021f000 */
[----:B------:R-:W-:Y:S02]  /*08a0*/  @P0 VIADD R3, R3, 0x1 ;  /* 0x0000000103030836 */ /* 0x000fe40000000000 */
[----:B-1----:R-:W-:Y:S02]  /*08b0*/  IMAD.MOV.U32 R4, RZ, RZ, RZ ;  /* 0x000000ffff047224 */ /* 0x002fe400078e00ff */
[----:B------:R-:W-:Y:S01]  /*08c0*/  IMAD.MOV.U32 R38, RZ, RZ, R3 ;  /* 0x000000ffff267224 */ /* 0x000fe200078e0003 */
[----:B------:R-:W-:-:S03]  /*08d0*/  LOP3.LUT R3, R0, 0x3f, RZ, 0xc0, !PT ;  /* 0x0000003f00037812 */ /* 0x000fc600078ec0ff */
[----:B------:R-:W-:Y:S01]  /*08e0*/  @!P2 IMAD.MOV R38, RZ, RZ, -R38 ;  /* 0x000000ffff26a224 */ /* 0x000fe200078e0a26 */
[----:B------:R-:W-:Y:S01]  /*08f0*/  @!P1 LOP3.LUT R38, RZ, R11, RZ, 0x33, !PT ;  /* 0x0000000bff269212 */ /* 0x000fe200078e33ff */
[----:B--2---:R-:W-:Y:S01]  /*0900*/  IMAD.MOV R6, RZ, RZ, -R5 ;  /* 0x000000ffff067224 */ /* 0x004fe200078e0a05 */
[----:B------:R-:W-:Y:S02]  /*0910*/  ISETP.NE.AND P1, PT, R64, RZ, PT ;  /* 0x000000ff4000720c */ /* 0x000fe40003f25270 */
[----:B------:R-:W-:Y:S01]  /*0920*/  PLOP3.LUT P2, PT, PT, PT, UP1, 0x80, 0x8 ;  /* 0x000000000008781c */ /* 0x000fe20003f4f018 */
[----:B------:R-:W-:-:S04]  /*0930*/  IMAD.MOV R2, RZ, RZ, -R38 ;  /* 0x000000ffff027224 */ /* 0x000fc800078e0a26 */
[----:B------:R-:W-:-:S04]  /*0940*/  IMAD R2, R11, R2, R10 ;  /* 0x000000020b027224 */ /* 0x000fc800078e020a */
[----:B------:R-:W-:Y:S01]  /*0950*/  IMAD.IADD R2, R8, 0x1, R2 ;  /* 0x0000000108027824 */ /* 0x000fe200078e0202 */
[----:B------:R-:W-:-:S03]  /*0960*/  MOV R8, 0x400 ;  /* 0x0000040000087802 */ /* 0x000fc60000000f00 */
[----:B------:R-:W-:Y:S01]  /*0970*/  IMAD R2, R2, 0x40, R3 ;  /* 0x0000004002027824 */ /* 0x000fe200078e0203 */
[----:B------:R-:W-:Y:S01]  /*0980*/  R2UR UR9, R8 ;  /* 0x00000000080972ca */ /* 0x000fe200000e0000 */
[----:B------:R-:W-:-:S03]  /*0990*/  IMAD R3, R6, R7, RZ ;  /* 0x0000000706037224 */ /* 0x000fc600078e02ff */
[----:B------:R-:W-:Y:S01]  /*09a0*/  IABS R6, R2 ;  /* 0x0000000200067213 */ /* 0x000fe20000000000 */
[----:B------:R-:W-:Y:S01]  /*09b0*/  IMAD.HI.U32 R4, R5, R3, R4 ;  /* 0x0000000305047227 */ /* 0x000fe200078e0004 */
[----:B------:R-:W-:Y:S02]  /*09c0*/  ISETP.GE.AND P4, PT, R2, RZ, PT ;  /* 0x000000ff0200720c */ /* 0x000fe40003f86270 */
[----:B------:R-:W-:Y:S01]  /*09d0*/  SHF.R.U32.HI R5, RZ, 0x5, R0 ;  /* 0x00000005ff057819 */ /* 0x000fe20000011600 */
[----:B------:R-:W-:-:S03]  /*09e0*/  IMAD.MOV.U32 R3, RZ, RZ, R6 ;  /* 0x000000ffff037224 */ /* 0x000fc600078e0006 */
[----:B------:R-:W-:Y:S01]  /*09f0*/  R2UR UR7, R5 ;  /* 0x00000000050772ca */ /* 0x000fe200000e0000 */
[----:B0-----:R-:W-:Y:S01]  /*0a00*/  ULEA UR9, UR4, UR9, 0x18 ;  /* 0x0000000904097291 */ /* 0x001fe2000f8ec0ff */
[----:B------:R-:W-:-:S04]  /*0a10*/  IMAD.HI.U32 R4, R4, R3, RZ ;  /* 0x0000000304047227 */ /* 0x000fc800078e00ff */
[----:B------:R-:W-:-:S04]  /*0a20*/  IMAD.MOV R4, RZ, RZ, -R4 ;  /* 0x000000ffff047224 */ /* 0x000fc800078e0a04 */
[----:B------:R-:W0:Y:S01]  /*0a30*/  LDS R8, [UR9] ;  /* 0x00000009ff087984 */ /* 0x000e220008000800 */
[C---:B------:R-:W-:Y:S01]  /*0a40*/  IMAD R4, R7.reuse, R4, R3 ;  /* 0x0000000407047224 */ /* 0x040fe200078e0203 */
[----:B------:R-:W-:Y:S01]  /*0a50*/  SHF.R.U32.HI R3, RZ, 0x6, R0 ;  /* 0x00000006ff037819 */ /* 0x000fe20000011600 */
[----:B------:R-:W-:Y:S01]  /*0a60*/  USHF.L.U32 UR4, UR7, 0x15, URZ ;  /* 0x0000001507047899 */ /* 0x000fe200080006ff */
[----:B------:R-:W-:Y:S02]  /*0a70*/  BAR.SYNC.DEFER_BLOCKING 0x0 ;  /* 0x0000000000007b1d */ /* 0x000fe40000010000 */
[----:B------:R-:W-:Y:S01]  /*0a80*/  ISETP.GT.U32.AND P0, PT, R7, R4, PT ;  /* 0x000000040700720c */ /* 0x000fe20003f04070 */
[----:B------:R-:W-:Y:S01]  /*0a90*/  ULOP3.LUT UR4, UR4, 0x600000, URZ, 0xc0, !UPT ;  /* 0x0060000004047892 */ /* 0x000fe2000f8ec0ff */
[----:B------:R-:W-:-:S04]  /*0aa0*/  SGXT.U32 R3, R3, 0x1 ;  /* 0x000000010303781a */ /* 0x000fc80000000000 */
[C---:B------:R-:W-:Y:S01]  /*0ab0*/  LOP3.LUT R6, R3.reuse, 0xa, RZ, 0xfc, !PT ;  /* 0x0000000a03067812 */ /* 0x040fe200078efcff */
[C---:B------:R-:W-:Y:S01]  /*0ac0*/  IMAD R63, R3.reuse, UR14, RZ ;  /* 0x0000000e033f7c24 */ /* 0x040fe2000f8e02ff */
[----:B------:R-:W-:Y:S02]  /*0ad0*/  LOP3.LUT R5, R3, 0x8, RZ, 0xfc, !PT ;  /* 0x0000000803057812 */ /* 0x000fe400078efcff */
[----:B------:R-:W-:Y:S01]  /*0ae0*/  ISETP.LT.AND P3, PT, R6, UR12, P3 ;  /* 0x0000000c06007c0c */ /* 0x000fe20009f61270 */
[----:B------:R-:W-:Y:S01]  /*0af0*/  IMAD R61, R16, 0x2, R63 ;  /* 0x00000002103d7824 */ /* 0x000fe200078e023f */
[----:B------:R-:W-:Y:S01]  /*0b00*/  ISETP.LT.AND P2, PT, R5, UR12, P2 ;  /* 0x0000000c05007c0c */ /* 0x000fe20009741270 */
[----:B------:R-:W-:Y:S01]  /*0b10*/  @!P0 IMAD.IADD R4, R4, 0x1, -R7 ;  /* 0x0000000104048824 */ /* 0x000fe200078e0a07 */
[----:B------:R-:W-:Y:S01]  /*0b20*/  LOP3.LUT R6, R3, 0x10, RZ, 0xfc, !PT ;  /* 0x0000001003067812 */ /* 0x000fe200078efcff */
[----:B------:R-:W-:-:S03]  /*0b30*/  IMAD R59, R16, 0x2, R61 ;  /* 0x00000002103b7824 */ /* 0x000fc600078e023d */
[----:B------:R-:W-:-:S13]  /*0b40*/  ISETP.GT.U32.AND P0, PT, R7, R4, PT ;  /* 0x000000040700720c */ /* 0x000fda0003f04070 */
[----:B------:R-:W-:Y:S01]  /*0b50*/  @!P0 IMAD.IADD R4, R4, 0x1, -R7 ;  /* 0x0000000104048824 */ /* 0x000fe200078e0a07 */
[----:B------:R-:W-:Y:S02]  /*0b60*/  LOP3.LUT R7, R3, 0xc, RZ, 0xfc, !PT ;  /* 0x0000000c03077812 */ /* 0x000fe400078efcff */
[----:B0-----:R-:W-:Y:S01]  /*0b70*/  R2UR UR16, R8 ;  /* 0x00000000081072ca */ /* 0x001fe200000e0000 */
[----:B------:R-:W-:Y:S01]  /*0b80*/  @!P4 IMAD.MOV R4, RZ, RZ, -R4 ;  /* 0x000000ffff04c224 */ /* 0x000fe200078e0a04 */
[----:B------:R-:W-:Y:S02]  /*0b90*/  @!P1 LOP3.LUT R4, RZ, R64, RZ, 0x33, !PT ;  /* 0x00000040ff049212 */ /* 0x000fe400078e33ff */
[----:B------:R-:W-:Y:S02]  /*0ba0*/  PLOP3.LUT P0, PT, PT, PT, UP1, 0x80, 0x8 ;  /* 0x000000000008781c */ /* 0x000fe40003f0f018 */
[----:B------:R-:W-:Y:S01]  /*0bb0*/  PLOP3.LUT P1, PT, PT, PT, UP1, 0x80, 0x8 ;  /* 0x000000000008781c */ /* 0x000fe20003f2f018 */
[----:B------:R-:W-:Y:S01]  /*0bc0*/  IMAD R20, R4, UR13, RZ ;  /* 0x0000000d04147c24 */ /* 0x000fe2000f8e02ff */
[----:B------:R-:W-:Y:S01]  /*0bd0*/  ISETP.LT.AND P0, PT, R7, UR12, P0 ;  /* 0x0000000c07007c0c */ /* 0x000fe20008701270 */
[----:B---3--:R-:W-:-:S12]  /*0be0*/  BRA.U UP0, `(.L_x_5) ;  /* 0x0000000100187547 */ /* 0x008fd8000b800000 */
[----:B------:R-:W-:Y:S01]  /*0bf0*/  ELECT P4, URZ, PT ;  /* 0x0000000000ff782f */ /* 0x000fe20003880000 */
[----:B------:R-:W-:Y:S01]  /*0c00*/  IMAD.MOV.U32 R4, RZ, RZ, 0x1 ;  /* 0x00000001ff047424 */ /* 0x000fe200078e00ff */
[----:B------:R-:W-:Y:S11]  /*0c10*/  UVIRTCOUNT.DEALLOC.SMPOOL 0x80 ;  /* 0x000000800000784c */ /* 0x000ff60000000000 */
[----:B------:R-:W-:-:S04]  /*0c20*/  @P4 MOV R5, 0x40 ;  /* 0x0000004000054802 */ /* 0x000fc80000000f00 */
[----:B------:R-:W-:-:S05]  /*0c30*/  @P4 LEA R5, R40, R5, 0x18 ;  /* 0x0000000528054211 */ /* 0x000fca00078ec0ff */
[----:B------:R0:W-:Y:S02]  /*0c40*/  @P4 STS.U8 [R5], R4 ;  /* 0x0000000405004388 */ /* 0x0001e40000000000 */
.L_x_5:
[----:B------:R-:W-:Y:S01]  /*0c50*/  UIADD3 UR13, UPT, UPT, UR16, UR4, URZ ;  /* 0x00000004100d7290 */ /* 0x000fe2000fffe0ff */
[----:B------:R-:W-:Y:S01]  /*0c60*/  IMAD R57, R16, 0x2, R59 ;  /* 0x0000000210397824 */ /* 0x000fe200078e023b */
[----:B------:R-:W-:Y:S01]  /*0c70*/  VOTEU.ALL UP2, P6 ;  /* 0x0000000000ff7886 */ /* 0x000fe20003040000 */
[----:B------:R-:W-:Y:S01]  /*0c80*/  IMAD.SHL.U32 R86, R20, 0x2, RZ ;  /* 0x0000000214567824 */ /* 0x000fe200078e00ff */
[----:B------:R-:W-:Y:S01]  /*0c90*/  UIADD3 UR17, UPT, UPT, UR9, 0xa000, URZ ;  /* 0x0000a00009117890 */ /* 0x000fe2000fffe0ff */
[----:B------:R-:W-:Y:S01]  /*0ca0*/  IMAD R7, R16, 0x2, R57 ;  /* 0x0000000210077824 */ /* 0x000fe200078e0239 */
[----:B------:R-:W-:Y:S01]  /*0cb0*/  VOTEU.ALL UP3, P6 ;  /* 0x0000000000ff7886 */ /* 0x000fe20003060000 */
[----:B------:R-:W-:-:S04]  /*0cc0*/  @!UP2 UIADD3 UR10, UPT, UPT, -UR5, 0x100000, URZ ;  /* 0x00100000050aa890 */ /* 0x000fc8000fffe1ff */
[----:B------:R-:W-:Y:S02]  /*0cd0*/  @!UP2 USHF.L.U32 UR11, UR10, 0xb, URZ ;  /* 0x0000000b0a0ba899 */ /* 0x000fe400080006ff */
[----:B------:R-:W-:Y:S01]  /*0ce0*/  @!UP2 USHF.L.U32 UR10, UR10, 0x1, URZ ;  /* 0x000000010a0aa899 */ /* 0x000fe200080006ff */
[----:B------:R-:W1:Y:S01]  /*0cf0*/  LDCU UR4, c[0x0][0x3b0] ;  /* 0x00007600ff0477ac */ /* 0x000e620008000800 */
[----:B------:R-:W-:Y:S01]  /*0d00*/  STTM.16dp32bit_t0_t15.x8 tmem[UR13], RZ ;  /* 0x000000ff000079ed */ /* 0x000fe2000898000d */
[----:B------:R-:W-:Y:S01]  /*0d10*/  STTM.16dp32bit_t16_t31.x8 tmem[UR13+0x8], RZ ;  /* 0x000008ff000079ed */ /* 0x000fe200089a000d */
[----:B------:R-:W2:Y:S02]  /*0d20*/  FENCE.VIEW.ASYNC.T ;  /* 0x00000000000073c6 */ /* 0x000ea40000000200 */
[----:B--2---:R-:W-:Y:S01]  /*0d30*/  BAR.SYNC.DEFER_BLOCKING 0x0 ;  /* 0x0000000000007b1d */ /* 0x004fe20000010000 */
[----:B------:R-:W-:Y:S01]  /*0d40*/  IMAD R11, R16, 0x2, R7 ;  /* 0x00000002100b7824 */ /* 0x000fe200078e0207 */
[----:B------:R-:W-:-:S02]  /*0d50*/  IADD3 R88, P4, PT, R86, UR20, RZ ;  /* 0x0000001456587c10 */ /* 0x000fc4000ff9e0ff */
[----:B0-----:R-:W-:Y:S01]  /*0d60*/  PRMT R5, RZ, 0x7610, R5 ;  /* 0x00007610ff057816 */ /* 0x001fe20000000005 */
[----:B------:R-:W-:Y:S01]  /*0d70*/  IMAD R13, R16, 0x2, R11 ;  /* 0x00000002100d7824 */ /* 0x000fe200078e020b */
[----:B------:R-:W-:Y:S02]  /*0d80*/  LEA.HI.X.SX32 R14, R20, UR21, 0x1, P4 ;  /* 0x00000015140e7c11 */ /* 0x000fe4000a0f0eff */
[-C--:B------:R-:W-:Y:S02]  /*0d90*/  LEA R10, P5, R11, R88.reuse, 0x1 ;  /* 0x000000580b0a7211 */ /* 0x080fe400078a08ff */
[----:B------:R-:W-:Y:S02]  /*0da0*/  LEA R8, P4, R7, R88, 0x1 ;  /* 0x0000005807087211 */ /* 0x000fe400078808ff */
[----:B------:R-:W-:Y:S02]  /*0db0*/  LEA.HI.X.SX32 R11, R11, R14, 0x1, P5 ;  /* 0x0000000e0b0b7211 */ /* 0x000fe400028f0eff */
[----:B------:R-:W-:-:S02]  /*0dc0*/  LEA R18, P5, R13, R88, 0x1 ;  /* 0x000000580d127211 */ /* 0x000fc400078a08ff */
[-C--:B------:R-:W-:Y:S02]  /*0dd0*/  LEA.HI.X.SX32 R9, R7, R14.reuse, 0x1, P4 ;  /* 0x0000000e07097211 */ /* 0x080fe400020f0eff */
[----:B------:R-:W-:Y:S02]  /*0de0*/  LEA.HI.X.SX32 R19, R13, R14, 0x1, P5 ;  /* 0x0000000e0d137211 */ /* 0x000fe400028f0eff */
[----:B------:R-:W-:Y:S01]  /*0df0*/  ISETP.LT.AND P1, PT, R6, UR12, P1 ;  /* 0x0000000c06007c0c */ /* 0x000fe20008f21270 */
[----:B------:R-:W0:Y:S02]  /*0e00*/  FENCE.VIEW.ASYNC.S ;  /* 0x00000000000073c6 */ /* 0x000e240000000000 */
[----:B0-----:R0:W2:Y:S02]  /*0e10*/  @!UP3 SYNCS.EXCH.64 URZ, [UR17], UR10 ;  /* 0x0000000a11ffb5b2 */ /* 0x0010a40008000100 */
[----:B--2---:R-:W-:Y:S01]  /*0e20*/  BAR.SYNC.DEFER_BLOCKING 0x0 ;  /* 0x0000000000007b1d */ /* 0x004fe20000010000 */
[----:B------:R-:W-:Y:S01]  /*0e30*/  IMAD R13, R16, 0x4, R13 ;  /* 0x00000004100d7824 */ /* 0x000fe200078e020d */
[----:B------:R-:W-:-:S03]  /*0e40*/  LOP3.LUT R4, R3, 0x12, RZ, 0xfc, !PT ;  /* 0x0000001203047812 */ /* 0x000fc600078efcff */
[----:B------:R-:W-:Y:S01]  /*0e50*/  IMAD R15, R16, 0x2, R13 ;  /* 0x00000002100f7824 */ /* 0x000fe200078e020d */
[C---:B------:R-:W-:Y:S02]  /*0e60*/  LEA R22, P5, R13.reuse, R88, 0x1 ;  /* 0x000000580d167211 */ /* 0x040fe400078a08ff */
[----:B------:R-:W-:Y:S02]  /*0e70*/  PLOP3.LUT P4, PT, PT, PT, UP1, 0x80, 0x8 ;  /* 0x000000000008781c */ /* 0x000fe40003f8f018 */
[----:B------:R-:W-:Y:S02]  /*0e80*/  LEA.HI.X.SX32 R23, R13, R14, 0x1, P5 ;  /* 0x0000000e0d177211 */ /* 0x000fe400028f0eff */
[----:B------:R-:W-:Y:S02]  /*0e90*/  LEA R24, P5, R15, R88, 0x1 ;  /* 0x000000580f187211 */ /* 0x000fe400078a08ff */
[----:B------:R-:W-:Y:S02]  /*0ea0*/  ISETP.LT.AND P4, PT, R4, UR12, P4 ;  /* 0x0000000c04007c0c */ /* 0x000fe4000a781270 */
[----:B------:R-:W-:-:S02]  /*0eb0*/  PRMT R4, RZ, 0x7610, R4 ;  /* 0x00007610ff047816 */ /* 0x000fc40000000004 */
[----:B------:R-:W-:Y:S01]  /*0ec0*/  LEA.HI.X.SX32 R25, R15, R14, 0x1, P5 ;  /* 0x0000000e0f197211 */ /* 0x000fe200028f0eff */
[----:B------:R-:W-:-:S04]  /*0ed0*/  IMAD R15, R16, 0x2, R15 ;  /* 0x00000002100f7824 */ /* 0x000fc800078e020f */
[----:B------:R-:W-:Y:S01]  /*0ee0*/  IMAD R17, R16, 0x2, R15 ;  /* 0x0000000210117824 */ /* 0x000fe200078e020f */
[----:B------:R2:W3:Y:S01]  /*0ef0*/  @P0 LDG.E.U16 R4, desc[UR24][R18.64] ;  /* 0x0000001812040981 */ /* 0x0004e2000c1e1500 */
[----:B------:R-:W-:Y:S02]  /*0f00*/  PRMT R7, RZ, 0x7610, R7 ;  /* 0x00007610ff077816 */ /* 0x000fe40000000007 */
[----:B------:R-:W-:Y:S01]  /*0f10*/  LOP3.LUT R6, R3, 0x14, RZ, 0xfc, !PT ;  /* 0x0000001403067812 */ /* 0x000fe200078efcff */
[----:B------:R4:W5:Y:S01]  /*0f20*/  @P2 LDG.E.U16 R5, desc[UR24][R8.64] ;  /* 0x0000001808052981 */ /* 0x000962000c1e1500 */
[----:B------:R-:W-:Y:S02]  /*0f30*/  PLOP3.LUT P2, PT, PT, PT, UP1, 0x80, 0x8 ;  /* 0x000000000008781c */ /* 0x000fe40003f4f018 */
[----:B------:R-:W-:Y:S01]  /*0f40*/  PRMT R13, RZ, 0x7610, R13 ;  /* 0x00007610ff0d7816 */ /* 0x000fe2000000000d */
[----:B------:R-:W3:Y:S01]  /*0f50*/  @P3 LDG.E.U16 R7, desc[UR24][R10.64] ;  /* 0x000000180a073981 */ /* 0x000ee2000c1e1500 */
[----:B------:R-:W-:-:S02]  /*0f60*/  ISETP.LT.AND P2, PT, R6, UR12, P2 ;  /* 0x0000000c06007c0c */ /* 0x000fc40009741270 */
[C---:B--2---:R-:W-:Y:S02]  /*0f70*/  LEA R18, P5, R15.reuse, R88, 0x1 ;  /* 0x000000580f127211 */ /* 0x044fe400078a08ff */
[----:B------:R2:W3:Y:S02]  /*0f80*/  @P1 LDG.E.U16 R13, desc[UR24][R22.64] ;  /* 0x00000018160d1981 */ /* 0x0004e4000c1e1500 */
[----:B------:R-:W-:Y:S02]  /*0f90*/  LEA.HI.X.SX32 R19, R15, R14, 0x1, P5 ;  /* 0x0000000e0f137211 */ /* 0x000fe400028f0eff */
[----:B------:R-:W-:-:S04]  /*0fa0*/  LEA R26, P5, R17, R88, 0x1 ;  /* 0x00000058111a7211 */ /* 0x000fc800078a08ff */
[----:B------:R-:W-:Y:S01]  /*0fb0*/  LEA.HI.X.SX32 R27, R17, R14, 0x1, P5 ;  /* 0x0000000e111b7211 */ /* 0x000fe200028f0eff */
[C---:B------:R-:W-:Y:S01]  /*0fc0*/  IMAD R17, R16.reuse, 0x2, R17 ;  /* 0x0000000210117824 */ /* 0x040fe200078e0211 */
[----:B------:R-:W-:Y:S02]  /*0fd0*/  LOP3.LUT R6, R3, 0x16, RZ, 0xfc, !PT ;  /* 0x0000001603067812 */ /* 0x000fe400078efcff */
[----:B------:R-:W-:Y:S02]  /*0fe0*/  PLOP3.LUT P3, PT, PT, PT, UP1, 0x80, 0x8 ;  /* 0x000000000008781c */ /* 0x000fe40003f6f018 */
[----:B----4-:R-:W-:Y:S01]  /*0ff0*/  PRMT R9, RZ, 0x7610, R9 ;  /* 0x00007610ff097816 */ /* 0x010fe20000000009 */
[----:B------:R-:W-:Y:S01]  /*1000*/  IMAD R21, R16, 0x2, R17 ;  /* 0x0000000210157824 */ /* 0x000fe200078e0211 */
[----:B--2---:R-:W-:Y:S02]  /*1010*/  LEA R22, P5, R17, R88, 0x1 ;  /* 0x0000005811167211 */ /* 0x004fe400078a08ff */
[----:B------:R-:W-:-:S02]  /*1020*/  ISETP.LT.AND P3, PT, R6, UR12, P3 ;  /* 0x0000000c06007c0c */ /* 0x000fc40009f61270 */
[----:B------:R2:W4:Y:S01]  /*1030*/  @P4 LDG.E.U16 R9, desc[UR24][R24.64] ;  /* 0x0000001818094981 */ /* 0x000522000c1e1500 */
[----:B------:R-:W-:Y:S02]  /*1040*/  LEA.HI.X.SX32 R23, R17, R14, 0x1, P5 ;  /* 0x0000000e11177211 */ /* 0x000fe400028f0eff */
[----:B------:R-:W-:Y:S02]  /*1050*/  PRMT R11, RZ, 0x7610, R11 ;  /* 0x00007610ff0b7816 */ /* 0x000fe4000000000b */
[----:B--2---:R-:W-:-:S06]  /*1060*/  LEA R24, P5, R21, R88, 0x1 ;  /* 0x0000005815187211 */ /* 0x004fcc00078a08ff */
[----:B------:R2:W3:Y:S01]  /*1070*/  @P3 LDG.E.U16 R11, desc[UR24][R26.64] ;  /* 0x000000181a0b3981 */ /* 0x0004e2000c1e1500 */
[----:B------:R-:W-:Y:S02]  /*1080*/  LOP3.LUT R6, R3, 0x1a, RZ, 0xfc, !PT ;  /* 0x0000001a03067812 */ /* 0x000fe400078efcff */
[----:B------:R-:W-:Y:S01]  /*1090*/  LEA.HI.X.SX32 R25, R21, R14, 0x1, P5 ;  /* 0x0000000e15197211 */ /* 0x000fe200028f0eff */
[----:B------:R-:W-:Y:S01]  /*10a0*/  IMAD R21, R16, 0x2, R21 ;  /* 0x0000000210157824 */ /* 0x000fe200078e0215 */
[----:B------:R-:W-:-:S03]  /*10b0*/  PLOP3.LUT P4, PT, PT, PT, UP1, 0x80, 0x8 ;  /* 0x000000000008781c */ /* 0x000fc60003f8f018 */
[----:B------:R-:W-:Y:S01]  /*10c0*/  IMAD R17, R16, 0x4, R21 ;  /* 0x0000000410117824 */ /* 0x000fe200078e0215 */
[----:B------:R-:W-:Y:S02]  /*10d0*/  ISETP.LT.AND P4, PT, R6, UR12, P4 ;  /* 0x0000000c06007c0c */ /* 0x000fe4000a781270 */
[----:B--2---:R-:W-:Y:S02]  /*10e0*/  LEA R26, P5, R21, R88, 0x1 ;  /* 0x00000058151a7211 */ /* 0x004fe400078a08ff */
[----:B------:R-:W-:Y:S02]  /*10f0*/  PRMT R6, RZ, 0x7610, R6 ;  /* 0x00007610ff067816 */ /* 0x000fe40000000006 */
[----:B------:R-:W-:Y:S02]  /*1100*/  LOP3.LUT R8, R3, 0x18, RZ, 0xfc, !PT ;  /* 0x0000001803087812 */ /* 0x000fe400078efcff */
[----:B------:R-:W-:Y:S02]  /*1110*/  PLOP3.LUT P0, PT, PT, PT, UP1, 0x80, 0x8 ;  /* 0x000000000008781c */ /* 0x000fe40003f0f018 */
[----:B------:R-:W-:Y:S01]  /*1120*/  LEA.HI.X.SX32 R27, R21, R14, 0x1, P5 ;  /* 0x0000000e151b7211 */ /* 0x000fe200028f0eff */
[----:B------:R2:W3:Y:S01]  /*1130*/  @P2 LDG.E.U16 R6, desc[UR24][R18.64] ;  /* 0x0000001812062981 */ /* 0x0004e2000c1e1500 */
[----:B------:R-:W-:-:S02]  /*1140*/  LEA R28, P5, R17, R88, 0x1 ;  /* 0x00000058111c7211 */ /* 0x000fc400078a08ff */
[----:B------:R-:W-:Y:S02]  /*1150*/  ISETP.LT.AND P0, PT, R8, UR12, P0 ;  /* 0x0000000c08007c0c */ /* 0x000fe40008701270 */
[----:B------:R-:W-:Y:S02]  /*1160*/  LOP3.LUT R8, R3, 0x1c, RZ, 0xfc, !PT ;  /* 0x0000001c03087812 */ /* 0x000fe400078efcff */
[----:B------:R-:W-:Y:S02]  /*1170*/  PLOP3.LUT P1, PT, PT, PT, UP1, 0x80, 0x8 ;  /* 0x000000000008781c */ /* 0x000fe40003f2f018 */
[----:B------:R-:W-:Y:S02]  /*1180*/  LEA.HI.X.SX32 R29, R17, R14, 0x1, P5 ;  /* 0x0000000e111d7211 */ /* 0x000fe400028f0eff */
[----:B--2---:R-:W-:Y:S01]  /*1190*/  PRMT R19, RZ, 0x7610, R19 ;  /* 0x00007610ff137816 */ /* 0x004fe20000000013 */
[----:B------:R-:W-:Y:S01]  /*11a0*/  IMAD R17, R16, 0x2, R17 ;  /* 0x0000000210117824 */ /* 0x000fe200078e0211 */
[----:B------:R-:W-:-:S02]  /*11b0*/  ISETP.LT.AND P1, PT, R8, UR12, P1 ;  /* 0x0000000c08007c0c */ /* 0x000fc40008f21270 */
[----:B------:R-:W-:Y:S02]  /*11c0*/  LOP3.LUT R8, R3, 0x20, RZ, 0xfc, !PT ;  /* 0x0000002003087812 */ /* 0x000fe400078efcff */
[----:B------:R-:W-:Y:S01]  /*11d0*/  PLOP3.LUT P3, PT, PT, PT, UP1, 0x80, 0x8 ;  /* 0x000000000008781c */ /* 0x000fe20003f6f018 */
[----:B------:R2:W3:Y:S01]  /*11e0*/  @P4 LDG.E.U16 R19, desc[UR24][R24.64] ;  /* 0x0000001818134981 */ /* 0x0004e2000c1e1500 */
[----:B------:R-:W-:Y:S02]  /*11f0*/  IMAD R33, R16, 0x2, R17 ;  /* 0x0000000210217824 */ /* 0x000fe400078e0211 */
[----:B------:R-:W-:Y:S02]  /*1200*/  ISETP.LT.AND P3, PT, R8, UR12, P3 ;  /* 0x0000000c08007c0c */ /* 0x000fe40009f61270 */
[----:B--2---:R-:W-:Y:S02]  /*1210*/  LEA R24, P5, R17, R88, 0x1 ;  /* 0x0000005811187211 */ /* 0x004fe400078a08ff */
[----:B------:R-:W-:-:S02]  /*1220*/  PRMT R15, RZ, 0x7610, R15 ;  /* 0x00007610ff0f7816 */ /* 0x000fc4000000000f */
[----:B------:R-:W-:Y:S02]  /*1230*/  LEA.HI.X.SX32 R25, R17, R14, 0x1, P5 ;  /* 0x0000000e11197211 */ /* 0x000fe400028f0eff */
[----:B------:R-:W-:Y:S02]  /*1240*/  LEA R30, P5, R33, R88, 0x1 ;  /* 0x00000058211e7211 */ /* 0x000fe400078a08ff */
[----:B------:R-:W-:Y:S01]  /*1250*/  LOP3.LUT R10, R3, 0x22, RZ, 0xfc, !PT ;  /* 0x00000022030a7812 */ /* 0x000fe200078efcff */
[----:B------:R-:W2:Y:S01]  /*1260*/  @P0 LDG.E.U16 R15, desc[UR24][R22.64] ;  /* 0x00000018160f0981 */ /* 0x000ea2000c1e1500 */
[----:B------:R-:W-:Y:S02]  /*1270*/  PLOP3.LUT P2, PT, PT, PT, UP1, 0x80, 0x8 ;  /* 0x000000000008781c */ /* 0x000fe40003f4f018 */
[----:B------:R-:W-:Y:S02]  /*1280*/  PRMT R21, RZ, 0x7610, R21 ;  /* 0x00007610ff157816 */ /* 0x000fe40000000015 */
[----:B------:R-:W-:Y:S01]  /*1290*/  LEA.HI.X.SX32 R31, R33, R14, 0x1, P5 ;  /* 0x0000000e211f7211 */ /* 0x000fe200028f0eff */
[----:B------:R-:W-:Y:S01]  /*12a0*/  IMAD R33, R16, 0x2, R33 ;  /* 0x0000000210217824 */ /* 0x000fe200078e0221 */
[----:B------:R-:W-:-:S02]  /*12b0*/  ISETP.LT.AND P2, PT, R10, UR12, P2 ;  /* 0x0000000c0a007c0c */ /* 0x000fc40009741270 */
[C---:B------:R-:W-:Y:S01]  /*12c0*/  LOP3.LUT R8, R3.reuse, 0x24, RZ, 0xfc, !PT ;  /* 0x0000002403087812 */ /* 0x040fe200078efcff */
[----:B------:R0:W2:Y:S01]  /*12d0*/  @P3 LDG.E.U16 R21, desc[UR24][R28.64] ;  /* 0x000000181c153981 */ /* 0x0000a2000c1e1500 */
[----:B------:R-:W-:Y:S02]  /*12e0*/  PLOP3.LUT P4, PT, PT, PT, UP1, 0x80, 0x8 ;  /* 0x000000000008781c */ /* 0x000fe40003f8f018 */
[----:B------:R-:W-:Y:S02]  /*12f0*/  LOP3.LUT R10, R3, 0x26, RZ, 0xfc, !PT ;  /* 0x00000026030a7812 */ /* 0x000fe400078efcff */
[----:B------:R-:W-:Y:S01]  /*1300*/  PLOP3.LUT P0, PT, PT, PT, UP1, 0x80, 0x8 ;  /* 0x000000000008781c */ /* 0x000fe20003f0f018 */
[----:B------:R-:W-:Y:S01]  /*1310*/  IMAD R17, R16, 0x2, R33 ;  /* 0x0000000210117824 */ /* 0x000fe200078e0221 */
[----:B------:R-:W-:Y:S02]  /*1320*/  ISETP.LT.AND P4, PT, R8, UR12, P4 ;  /* 0x0000000c08007c0c */ /* 0x000fe4000a781270 */
[----:B0-----:R-:W-:-:S02]  /*1330*/  LEA R28, P5, R33, R88, 0x1 ;  /* 0x00000058211c7211 */ /* 0x001fc400078a08ff */
[----:B------:R-:W-:Y:S02]  /*1340*/  ISETP.LT.AND P0, PT, R10, UR12, P0 ;  /* 0x0000000c0a007c0c */ /* 0x000fe40008701270 */
[----:B------:R-:W-:Y:S02]  /*1350*/  LOP3.LUT R10, R3, 0x28, RZ, 0xfc, !PT ;  /* 0x00000028030a7812 */ /* 0x000fe400078efcff */
[----:B------:R-:W-:Y:S02]  /*1360*/  PLOP3.LUT P3, PT, PT, PT, UP1, 0x80, 0x8 ;  /* 0x000000000008781c */ /* 0x000fe40003f6f018 */
[----:B------:R-:W-:Y:S02]  /*1370*/  LEA.HI.X.SX32 R29, R33, R14, 0x1, P5 ;  /* 0x0000000e211d7211 */ /* 0x000fe400028f0eff */
[----:B------:R-:W-:Y:S02]  /*1380*/  LEA R32, P5, R17, R88, 0x1 ;  /* 0x0000005811207211 */ /* 0x000fe400078a08ff */
[----:B------:R-:W-:-:S02]  /*1390*/  ISETP.LT.AND P3, PT, R10, UR12, P3 ;  /* 0x0000000c0a007c0c */ /* 0x000fc40009f61270 */
[----:B------:R-:W-:Y:S02]  /*13a0*/  PRMT R10, RZ, 0x7610, R10 ;  /* 0x00007610ff0a7816 */ /* 0x000fe4000000000a */
[----:B------:R-:W-:Y:S01]  /*13b0*/  LEA.HI.X.SX32 R33, R17, R14, 0x1, P5 ;  /* 0x0000000e11217211 */ /* 0x000fe200028f0eff */
[C---:B------:R-:W-:Y:S01]  /*13c0*/  IMAD R17, R16.reuse, 0x2, R17 ;  /* 0x0000000210117824 */ /* 0x040fe200078e0211 */
[----:B------:R-:W-:Y:S02]  /*13d0*/  PRMT R23, RZ, 0x7610, R23 ;  /* 0x00007610ff177816 */ /* 0x000fe40000000017 */
[----:B------:R0:W2:Y:S01]  /*13e0*/  @P4 LDG.E.U16 R10, desc[UR24][R30.64] ;  /* 0x000000181e0a4981 */ /* 0x0000a2000c1e1500 */
[----:B------:R-:W-:Y:S01]  /*13f0*/  IMAD R39, R16, 0x2, R17 ;  /* 0x0000000210277824 */ /* 0x000fe200078e0211 */
[----:B------:R-:W-:Y:S02]  /*1400*/  PRMT R8, RZ, 0x7610, R8 ;  /* 0x00007610ff087816 */ /* 0x000fe40000000008 */
[----:B------:R1:W2:Y:S01]  /*1410*/  @P2 LDG.E.U16 R23, desc[UR24][R24.64] ;  /* 0x0000001818172981 */ /* 0x0002a2000c1e1500 */
[----:B------:R-:W-:-:S03]  /*1420*/  LOP3.LUT R12, R3, 0x2a, RZ, 0xfc, !PT ;  /* 0x0000002a030c7812 */ /* 0x000fc600078efcff */
[----:B------:R1:W2:Y:S01]  /*1430*/  @P1 LDG.E.U16 R8, desc[UR24][R26.64] ;  /* 0x000000181a081981 */ /* 0x0002a2000c1e1500 */
[----:B0-----:R-:W-:-:S04]  /*1440*/  LEA R30, P5, R17, R88, 0x1 ;  /* 0x00000058111e7211 */ /* 0x001fc800078a08ff */
[----:B------:R-:W-:Y:S02]  /*1450*/  LEA.HI.X.SX32 R31, R17, R14, 0x1, P5 ;  /* 0x0000000e111f7211 */ /* 0x000fe400028f0eff */
[C---:B------:R-:W-:Y:S02]  /*1460*/  LEA R36, P5, R39.reuse, R88, 0x1 ;  /* 0x0000005827247211 */ /* 0x040fe400078a08ff */
[----:B-1----:R-:W-:Y:S02]  /*1470*/  PRMT R25, RZ, 0x7610, R25 ;  /* 0x00007610ff197816 */ /* 0x002fe40000000019 */
[----:B------:R-:W-:Y:S01]  /*1480*/  LEA.HI.X.SX32 R37, R39, R14, 0x1, P5 ;  /* 0x0000000e27257211 */ /* 0x000fe200028f0eff */
[C---:B------:R-:W-:Y:S01]  /*1490*/  IMAD R39, R16.reuse, 0x4, R39 ;  /* 0x0000000410277824 */ /* 0x040fe200078e0227 */
[----:B------:R-:W-:Y:S02]  /*14a0*/  PLOP3.LUT P1, PT, PT, PT, UP1, 0x80, 0x8 ;  /* 0x000000000008781c */ /* 0x000fe40003f2f018 */
[----:B------:R-:W-:Y:S01]  /*14b0*/  PRMT R27, RZ, 0x7610, R27 ;  /* 0x00007610ff1b7816 */ /* 0x000fe2000000001b */
[----:B------:R0:W2:Y:S01]  /*14c0*/  @P0 LDG.E.U16 R25, desc[UR24][R28.64] ;  /* 0x000000181c190981 */ /* 0x0000a2000c1e1500 */
[----:B------:R-:W-:Y:S01]  /*14d0*/  IMAD R17, R16, 0x2, R39 ;  /* 0x0000000210117824 */ /* 0x000fe200078e0227 */
[----:B------:R-:W-:-:S02]  /*14e0*/  ISETP.LT.AND P1, PT, R12, UR12, P1 ;  /* 0x0000000c0c007c0c */ /* 0x000fc40008f21270 */
[----:B------:R-:W-:Y:S01]  /*14f0*/  LOP3.LUT R12, R3, 0x2c, RZ, 0xfc, !PT ;  /* 0x0000002c030c7812 */ /* 0x000fe200078efcff */
[----:B------:R1:W2:Y:S01]  /*1500*/  @P3 LDG.E.U16 R27, desc[UR24][R32.64] ;  /* 0x00000018201b3981 */ /* 0x0002a2000c1e1500 */
[----:B------:R-:W-:Y:S02]  /*1510*/  PLOP3.LUT P4, PT, PT, PT, UP1, 0x80, 0x8 ;  /* 0x000000000008781c */ /* 0x000fe40003f8f018 */
[C---:B0-----:R-:W-:Y:S02]  /*1520*/  LEA R28, P5, R39.reuse, R88, 0x1 ;  /* 0x00000058271c7211 */ /* 0x041fe400078a08ff */
[----:B------:R-:W-:Y:S02]  /*1530*/  ISETP.LT.AND P4, PT, R12, UR12, P4 ;  /* 0x0000000c0c007c0c */ /* 0x000fe4000a781270 */
[----:B------:R-:W-:Y:S02]  /*1540*/  LEA.HI.X.SX32 R29, R39, R14, 0x1, P5 ;  /* 0x0000000e271d7211 */ /* 0x000fe400028f0eff */
[----:B-1----:R-:W-:-:S02]  /*1550*/  LEA R32, P5, R17, R88, 0x1 ;  /* 0x0000005811207211 */ /* 0x002fc400078a08ff */
[----:B------:R-:W-:Y:S02]  /*1560*/  PRMT R35, RZ, 0x7610, R35 ;  /* 0x00007610ff237816 */ /* 0x000fe40000000023 */
[----:B------:R-:W-:Y:S01]  /*1570*/  LEA.HI.X.SX32 R33, R17, R14, 0x1, P5 ;  /* 0x0000000e11217211 */ /* 0x000fe200028f0eff */
[C---:B------:R-:W-:Y:S01]  /*1580*/  IMAD R17, R16.reuse, 0x2, R17 ;  /* 0x0000000210117824 */ /* 0x040fe200078e0211 */
[----:B------:R-:W-:Y:S02]  /*1590*/  LOP3.LUT R18, R3, 0x30, RZ, 0xfc, !PT ;  /* 0x0000003003127812 */ /* 0x000fe400078efcff */
[----:B------:R-:W-:Y:S01]  /*15a0*/  PLOP3.LUT P2, PT, PT, PT, UP1, 0x80, 0x8 ;  /* 0x000000000008781c */ /* 0x000fe20003f4f018 */
[----:B------:R0:W2:Y:S01]  /*15b0*/  @P1 LDG.E.U16 R35, desc[UR24][R30.64] ;  /* 0x000000181e231981 */ /* 0x0000a2000c1e1500 */
[----:B------:R-:W-:Y:S01]  /*15c0*/  PRMT R22, RZ, 0x7610, R22 ;  /* 0x00007610ff167816 */ /* 0x000fe20000000016 */
[----:B------:R-:W-:Y:S01]  /*15d0*/  IMAD R39, R16, 0x2, R17 ;  /* 0x0000000210277824 */ /* 0x000fe200078e0211 */
[----:B------:R-:W-:-:S02]  /*15e0*/  ISETP.LT.AND P2, PT, R18, UR12, P2 ;  /* 0x0000000c12007c0c */ /* 0x000fc40009741270 */
[----:B------:R-:W-:Y:S02]  /*15f0*/  LOP3.LUT R12, R3, 0x32, RZ, 0xfc, !PT ;  /* 0x00000032030c7812 */ /* 0x000fe400078efcff */
[----:B------:R-:W-:Y:S01]  /*1600*/  PLOP3.LUT P3, PT, PT, PT, UP1, 0x80, 0x8 ;  /* 0x000000000008781c */ /* 0x000fe20003f6f018 */
[----:B------:R1:W2:Y:S01]  /*1610*/  @P4 LDG.E.U16 R22, desc[UR24][R36.64] ;  /* 0x0000001824164981 */ /* 0x0002a2000c1e1500 */
[C---:B0-----:R-:W-:Y:S02]  /*1620*/  LEA R30, P5, R17.reuse, R88, 0x1 ;  /* 0x00000058111e7211 */ /* 0x041fe400078a08ff */
[----:B------:R-:W-:Y:S02]  /*1630*/  ISETP.LT.AND P3, PT, R12, UR12, P3 ;  /* 0x0000000c0c007c0c */ /* 0x000fe40009f61270 */
[----:B------:R-:W-:Y:S02]  /*1640*/  LEA.HI.X.SX32 R31, R17, R14, 0x1, P5 ;  /* 0x0000000e111f7211 */ /* 0x000fe400028f0eff */
[----:B-1----:R-:W-:-:S02]  /*1650*/  LEA R36, P5, R39, R88, 0x1 ;  /* 0x0000005827247211 */ /* 0x002fc400078a08ff */
[----:B------:R-:W-:Y:S02]  /*1660*/  PRMT R83, RZ, 0x7610, R83 ;  /* 0x00007610ff537816 */ /* 0x000fe40000000053 */
[----:B------:R-:W-:Y:S01]  /*1670*/  LEA.HI.X.SX32 R37, R39, R14, 0x1, P5 ;  /* 0x0000000e27257211 */ /* 0x000fe200028f0eff */
[C---:B------:R-:W-:Y:S01]  /*1680*/  IMAD R39, R16.reuse, 0x2, R39 ;  /* 0x0000000210277824 */ /* 0x040fe200078e0227 */
[C---:B------:R-:W-:Y:S02]  /*1690*/  LOP3.LUT R18, R3.reuse, 0x34, RZ, 0xfc, !PT ;  /* 0x0000003403127812 */ /* 0x040fe400078efcff */
[----:B------:R-:W-:Y:S01]  /*16a0*/  PLOP3.LUT P0, PT, PT, PT, UP1, 0x80, 0x8 ;  /* 0x000000000008781c */ /* 0x000fe20003f0f018 */
[----:B------:R0:W2:Y:S01]  /*16b0*/  @P2 LDG.E.U16 R83, desc[UR24][R28.64] ;  /* 0x000000181c532981 */ /* 0x0000a2000c1e1500 */
[----:B------:R-:W-:Y:S01]  /*16c0*/  PRMT R79, RZ, 0x7610, R79 ;  /* 0x00007610ff4f7816 */ /* 0x000fe2000000004f */
[----:B------:R-:W-:Y:S01]  /*16d0*/  IMAD R17, R16, 0x2, R39 ;  /* 0x0000000210117824 */ /* 0x000fe200078e0227 */
[----:B------:R-:W-:-:S02]  /*16e0*/  LOP3.LUT R12, R3, 0x36, RZ, 0xfc, !PT ;  /* 0x00000036030c7812 */ /* 0x000fc400078efcff */
[----:B------:R-:W-:Y:S02]  /*16f0*/  PLOP3.LUT P4, PT, PT, PT, UP1, 0x80, 0x8 ;  /* 0x000000000008781c */ /* 0x000fe40003f8f018 */
[----:B------:R-:W-:Y:S01]  /*1700*/  ISETP.LT.AND P0, PT, R18, UR12, P0 ;  /* 0x0000000c12007c0c */ /* 0x000fe20008701270 */
[----:B------:R1:W2:Y:S01]  /*1710*/  @P3 LDG.E.U16 R79, desc[UR24][R32.64] ;  /* 0x00000018204f3981 */ /* 0x0002a2000c1e1500 */
[C---:B0-----:R-:W-:Y:S02]  /*1720*/  LEA R28, P5, R39.reuse, R88, 0x1 ;  /* 0x00000058271c7211 */ /* 0x041fe400078a08ff */
[----:B------:R-:W-:Y:S02]  /*1730*/  ISETP.LT.AND P4, PT, R12, UR12, P4 ;  /* 0x0000000c0c007c0c */ /* 0x000fe4000a781270 */
[----:B------:R-:W-:Y:S02]  /*1740*/  LEA.HI.X.SX32 R29, R39, R14, 0x1, P5 ;  /* 0x0000000e271d7211 */ /* 0x000fe400028f0eff */
[----:B------:R-:W-:-:S02]  /*1750*/  LOP3.LUT R18, R3, 0x38, RZ, 0xfc, !PT ;  /* 0x0000003803127812 */ /* 0x000fc400078efcff */
[----:B------:R-:W-:Y:S02]  /*1760*/  PLOP3.LUT P1, PT, PT, PT, UP1, 0x80, 0x8 ;  /* 0x000000000008781c */ /* 0x000fe40003f2f018 */
[----:B-1----:R-:W-:Y:S02]  /*1770*/  LEA R32, P5, R17, R88, 0x1 ;  /* 0x0000005811207211 */ /* 0x002fe400078a08ff */
[----:B------:R-:W-:Y:S02]  /*1780*/  LOP3.LUT R12, R3, 0x3a, RZ, 0xfc, !PT ;  /* 0x0000003a030c7812 */ /* 0x000fe400078efcff */
[----:B------:R-:W-:Y:S02]  /*1790*/  PLOP3.LUT P2, PT, PT, PT, UP1, 0x80, 0x8 ;  /* 0x000000000008781c */ /* 0x000fe40003f4f018 */
[----:B------:R-:W-:Y:S02]  /*17a0*/  PRMT R24, RZ, 0x7610, R24 ;  /* 0x00007610ff187816 */ /* 0x000fe40000000018 */
[----:B------:R-:W-:-:S02]  /*17b0*/  ISETP.LT.AND P1, PT, R18, UR12, P1 ;  /* 0x0000000c12007c0c */ /* 0x000fc40008f21270 */
[----:B------:R-:W-:Y:S01]  /*17c0*/  LEA.HI.X.SX32 R33, R17, R14, 0x1, P5 ;  /* 0x0000000e11217211 */ /* 0x000fe200028f0eff */
[----:B------:R-:W-:Y:S01]  /*17d0*/  IMAD R17, R16, 0x2, R17 ;  /* 0x0000000210117824 */ /* 0x000fe200078e0211 */
[----:B------:R-:W-:Y:S01]  /*17e0*/  PRMT R81, RZ, 0x7610, R81 ;  /* 0x00007610ff517816 */ /* 0x000fe20000000051 */
[----:B------:R0:W2:Y:S01]  /*17f0*/  @P0 LDG.E.U16 R24, desc[UR24][R30.64] ;  /* 0x000000181e180981 */ /* 0x0000a2000c1e1500 */
[----:B------:R-:W-:Y:S02]  /*1800*/  LOP3.LUT R18, R3, 0x3c, RZ, 0xfc, !PT ;  /* 0x0000003c03127812 */ /* 0x000fe400078efcff */
[----:B------:R-:W-:Y:S02]  /*1810*/  PLOP3.LUT P3, PT, PT, PT, UP1, 0x80, 0x8 ;  /* 0x000000000008781c */ /* 0x000fe40003f6f018 */
[----:B------:R-:W-:Y:S01]  /*1820*/  ISETP.LT.AND P2, PT, R12, UR12, P2 ;  /* 0x0000000c0c007c0c */ /* 0x000fe20009741270 */
[----:B------:R-:W2:Y:S01]  /*1830*/  @P4 LDG.E.U16 R81, desc[UR24][R36.64] ;  /* 0x0000001824514981 */ /* 0x000ea2000c1e1500 */
[----:B------:R-:W-:-:S02]  /*1840*/  ISETP.LT.AND P3, PT, R18, UR12, P3 ;  /* 0x0000000c12007c0c */ /* 0x000fc40009f61270 */
[----:B------:R-:W-:Y:S02]  /*1850*/  PRMT R93, RZ, 0x7610, R93 ;  /* 0x00007610ff5d7816 */ /* 0x000fe4000000005d */
[----:B0-----:R-:W-:Y:S02]  /*1860*/  LEA R30, P5, R17, R88, 0x1 ;  /* 0x00000058111e7211 */ /* 0x001fe400078a08ff */
[----:B------:R-:W-:Y:S02]  /*1870*/  LOP3.LUT R12, R3, 0x40, RZ, 0xfc, !PT ;  /* 0x00000040030c7812 */ /* 0x000fe400078efcff */
[----:B------:R-:W-:Y:S01]  /*1880*/  PLOP3.LUT P4, PT, PT, PT, UP1, 0x80, 0x8 ;  /* 0x000000000008781c */ /* 0x000fe20003f8f018 */
[----:B------:R0:W2:Y:S01]  /*1890*/  @P1 LDG.E.U16 R93, desc[UR24][R28.64] ;  /* 0x000000181c5d1981 */ /* 0x0000a2000c1e1500 */
[----:B------:R-:W-:Y:S02]  /*18a0*/  PRMT R91, RZ, 0x7610, R91 ;  /* 0x00007610ff5b7816 */ /* 0x000fe4000000005b */
[----:B------:R-:W-:Y:S01]  /*18b0*/  LEA.HI.X.SX32 R31, R17, R14, 0x1, P5 ;  /* 0x0000000e111f7211 */ /* 0x000fe200028f0eff */
[----:B------:R-:W-:Y:S01]  /*18c0*/  IMAD R17, R16, 0x4, R17 ;  /* 0x0000000410117824 */ /* 0x000fe200078e0211 */
[----:B------:R-:W-:-:S02]  /*18d0*/  LOP3.LUT R18, R3, 0x42, RZ, 0xfc, !PT ;  /* 0x0000004203127812 */ /* 0x000fc400078efcff */
[----:B------:R-:W-:Y:S01]  /*18e0*/  PLOP3.LUT P0, PT, PT, PT, UP1, 0x80, 0x8 ;  /* 0x000000000008781c */ /* 0x000fe20003f0f018 */
[----:B------:R1:W2:Y:S01]  /*18f0*/  @P2 LDG.E.U16 R91, desc[UR24][R32.64] ;  /* 0x00000018205b2981 */ /* 0x0002a2000c1e1500 */
[----:B------:R-:W-:Y:S02]  /*1900*/  ISETP.LT.AND P4, PT, R12, UR12, P4 ;  /* 0x0000000c0c007c0c */ /* 0x000fe4000a781270 */
[----:B------:R-:W-:Y:S02]  /*1910*/  PRMT R26, RZ, 0x7610, R26 ;  /* 0x00007610ff1a7816 */ /* 0x000fe4000000001a */
[C---:B------:R-:W-:Y:S02]  /*1920*/  LOP3.LUT R12, R3.reuse, 0x44, RZ, 0xfc, !PT ;  /* 0x00000044030c7812 */ /* 0x040fe400078efcff */
[----:B------:R-:W-:Y:S02]  /*1930*/  PLOP3.LUT P1, PT, PT, PT, UP1, 0x80, 0x8 ;  /* 0x000000000008781c */ /* 0x000fe40003f2f018 */
[----:B------:R-:W-:Y:S01]  /*1940*/  ISETP.LT.AND P0, PT, R18, UR12, P0 ;  /* 0x0000000c12007c0c */ /* 0x000fe20008701270 */
[----:B------:R1:W2:Y:S01]  /*1950*/  @P3 LDG.E.U16 R26, desc[UR24][R30.64] ;  /* 0x000000181e1a3981 */ /* 0x0002a2000c1e1500 */
[----:B------:R-:W-:-:S02]  /*1960*/  LOP3.LUT R18, R3, 0x46, RZ, 0xfc, !PT ;  /* 0x0000004603127812 */ /* 0x000fc400078efcff */
[----:B------:R-:W-:Y:S02]  /*1970*/  PLOP3.LUT P2, PT, PT, PT, UP1, 0x80, 0x8 ;  /* 0x000000000008781c */ /* 0x000fe40003f4f018 */
[----:B0-----:R-:W-:Y:S02]  /*1980*/  LEA R28, P5, R17, R88, 0x1 ;  /* 0x00000058111c7211 */ /* 0x001fe400078a08ff */
[----:B------:R-:W-:Y:S02]  /*1990*/  ISETP.LT.AND P1, PT, R12, UR12, P1 ;  /* 0x0000000c0c007c0c */ /* 0x000fe40008f21270 */
[----:B------:R-:W-:Y:S02]  /*19a0*/  LOP3.LUT R12, R3, 0x48, RZ, 0xfc, !PT ;  /* 0x00000048030c7812 */ /* 0x000fe400078efcff */
[----:B------:R-:W-:Y:S02]  /*19b0*/  PRMT R97, RZ, 0x7610, R97 ;  /* 0x00007610ff617816 */ /* 0x000fe40000000061 */
[----:B------:R-:W-:-:S02]  /*19c0*/  ISETP.LT.AND P2, PT, R18, UR12, P2 ;  /* 0x0000000c12007c0c */ /* 0x000fc40009741270 */
[----:B------:R-:W-:Y:S02]  /*19d0*/  PLOP3.LUT P3, PT, PT, PT, UP1, 0x80, 0x8 ;  /* 0x000000000008781c */ /* 0x000fe40003f6f018 */
[----:B------:R-:W-:Y:S01]  /*19e0*/  LEA.HI.X.SX32 R29, R17, R14, 0x1, P5 ;  /* 0x0000000e111d7211 */ /* 0x000fe200028f0eff */
[----:B------:R-:W-:Y:S01]  /*19f0*/  IMAD R17, R16, 0x2, R17 ;  /* 0x0000000210117824 */ /* 0x000fe200078e0211 */
[----:B------:R-:W-:Y:S02]  /*1a00*/  IABS R18, R65 ;  /* 0x0000004100127213 */ /* 0x000fe40000000000 */
[----:B------:R-:W-:Y:S01]  /*1a10*/  ISETP.LT.AND P3, PT, R12, UR12, P3 ;  /* 0x0000000c0c007c0c */ /* 0x000fe20009f61270 */
[----:B------:R0:W2:Y:S01]  /*1a20*/  @P4 LDG.E.U16 R97, desc[UR24][R28.64] ;  /* 0x000000181c614981 */ /* 0x0000a2000c1e1500 */
[----:B------:R-:W0:Y:S01]  /*1a30*/  I2F.RP R12, R18 ;  /* 0x00000012000c7306 */ /* 0x000e220000209400 */
[----:B-1----:R-:W-:Y:S02]  /*1a40*/  LEA R32, P4, R17, R88, 0x1 ;  /* 0x0000005811207211 */ /* 0x002fe400078808ff */
[----:B------:R-:W-:-:S02]  /*1a50*/  PRMT R99, RZ, 0x7610, R99 ;  /* 0x00007610ff637816 */ /* 0x000fc40000000063 */
[----:B------:R-:W-:Y:S01]  /*1a60*/  LEA.HI.X.SX32 R33, R17, R14, 0x1, P4 ;  /* 0x0000000e11217211 */ /* 0x000fe200020f0eff */
[----:B------:R-:W-:Y:S01]  /*1a70*/  IMAD R17, R16, 0x2, R17 ;  /* 0x0000000210117824 */ /* 0x000fe200078e0211 */
[C---:B------:R-:W-:Y:S02]  /*1a80*/  LOP3.LUT R31, R3.reuse, 0x4c, RZ, 0xfc, !PT ;  /* 0x0000004c031f7812 */ /* 0x040fe400078efcff */
[----:B------:R-:W-:Y:S01]  /*1a90*/  PLOP3.LUT P4, PT, PT, PT, UP1, 0x80, 0x8 ;  /* 0x000000000008781c */ /* 0x000fe20003f8f018 */
[----:B------:R1:W2:Y:S01]  /*1aa0*/  @P0 LDG.E.U16 R99, desc[UR24][R32.64] ;  /* 0x0000001820630981 */ /* 0x0002a2000c1e1500 */
[----:B------:R-:W-:Y:S02]  /*1ab0*/  LOP3.LUT R30, R3, 0x4a, RZ, 0xfc, !PT ;  /* 0x0000004a031e7812 */ /* 0x000fe400078efcff */
[----:B------:R-:W-:Y:S02]  /*1ac0*/  PLOP3.LUT P5, PT, PT, PT, UP1, 0x80, 0x8 ;  /* 0x000000000008781c */ /* 0x000fe40003faf018 */
[----:B0-----:R-:W-:-:S02]  /*1ad0*/  LEA R28, P0, R17, R88, 0x1 ;  /* 0x00000058111c7211 */ /* 0x001fc400078008ff */
[----:B------:R-:W-:Y:S01]  /*1ae0*/  ISETP.LT.AND P4, PT, R31, UR12, P4 ;  /* 0x0000000c1f007c0c */ /* 0x000fe2000a781270 */
[----:B------:R-:W-:Y:S01]  /*1af0*/  IMAD R31, R16, 0x2, R17 ;  /* 0x00000002101f7824 */ /* 0x000fe200078e0211 */
[----:B------:R-:W-:Y:S01]  /*1b00*/  ISETP.LT.AND P5, PT, R30, UR12, P5 ;  /* 0x0000000c1e007c0c */ /* 0x000fe2000afa1270 */
[----:B------:R-:W0:Y:S01]  /*1b10*/  MUFU.RCP R12, R12 ;  /* 0x0000000c000c7308 */ /* 0x000e220000001000 */
[----:B------:R-:W-:Y:S02]  /*1b20*/  PRMT R30, RZ, 0x7610, R30 ;  /* 0x00007610ff1e7816 */ /* 0x000fe4000000001e */
[----:B------:R-:W-:Y:S01]  /*1b30*/  LEA.HI.X.SX32 R29, R17, R14, 0x1, P0 ;  /* 0x0000000e111d7211 */ /* 0x000fe200000f0eff */
[----:B------:R-:W-:-:S04]  /*1b40*/  IMAD R17, R16, 0x2, R31 ;  /* 0x0000000210117824 */ /* 0x000fc800078e021f */
[----:B------:R0:W2:Y:S01]  /*1b50*/  @P1 LDG.E.U16 R30, desc[UR24][R28.64] ;  /* 0x000000181c1e1981 */ /* 0x0000a2000c1e1500 */
[C---:B-1----:R-:W-:Y:S02]  /*1b60*/  LEA R32, P1, R17.reuse, R88, 0x1 ;  /* 0x0000005811207211 */ /* 0x042fe400078208ff */
[----:B------:R-:W-:Y:S02]  /*1b70*/  PRMT R103, RZ, 0x7610, R103 ;  /* 0x00007610ff677816 */ /* 0x000fe40000000067 */
[----:B------:R-:W-:Y:S01]  /*1b80*/  LEA.HI.X.SX32 R33, R17, R14, 0x1, P1 ;  /* 0x0000000e11217211 */ /* 0x000fe200008f0eff */
[----:B------:R-:W-:Y:S01]  /*1b90*/  IMAD R17, R16, 0x2, R17 ;  /* 0x0000000210117824 */ /* 0x000fe200078e0211 */
[----:B------:R-:W-:-:S03]  /*1ba0*/  LEA R36, P0, R31, R88, 0x1 ;  /* 0x000000581f247211 */ /* 0x000fc600078008ff */
[----:B------:R1:W2:Y:S01]  /*1bb0*/  @P3 LDG.E.U16 R103, desc[UR24][R32.64] ;  /* 0x0000001820673981 */ /* 0x0002a2000c1e1500 */
[----:B0-----:R-:W-:Y:S01]  /*1bc0*/  LEA R28, P3, R17, R88, 0x1 ;  /* 0x00000058111c7211 */ /* 0x001fe200078608ff */
[----:B------:R-:W-:Y:S01]  /*1bd0*/  VIADD R12, R12, 0xffffffe ;  /* 0x0ffffffe0c0c7836 */ /* 0x000fe20000000000 */
[----:B------:R-:W-:Y:S02]  /*1be0*/  PRMT R101, RZ, 0x7610, R101 ;  /* 0x00007610ff657816 */ /* 0x000fe40000000065 */
[-C--:B------:R-:W-:Y:S02]  /*1bf0*/  LEA.HI.X.SX32 R37, R31, R14.reuse, 0x1, P0 ;  /* 0x0000000e1f257211 */ /* 0x080fe400000f0eff */
[----:B------:R-:W-:Y:S02]  /*1c00*/  LOP3.LUT R34, R3, 0x50, RZ, 0xfc, !PT ;  /* 0x0000005003227812 */ /* 0x000fe400078efcff */
[----:B------:R-:W-:Y:S02]  /*1c10*/  PLOP3.LUT P0, PT, PT, PT, UP1, 0x80, 0x8 ;  /* 0x000000000008781c */ /* 0x000fe40003f0f018 */
[----:B------:R-:W-:Y:S01]  /*1c20*/  PRMT R105, RZ, 0x7610, R105 ;  /* 0x00007610ff697816 */ /* 0x000fe20000000069 */
[----:B------:R0:W0:Y:S01]  /*1c30*/  F2I.FTZ.U32.TRUNC.NTZ R39, R12 ;  /* 0x0000000c00277305 */ /* 0x000022000021f000 */
[----:B------:R-:W-:Y:S01]  /*1c40*/  LEA.HI.X.SX32 R29, R17, R14, 0x1, P3 ;  /* 0x0000000e111d7211 */ /* 0x000fe200018f0eff */
[----:B------:R-:W-:Y:S01]  /*1c50*/  IMAD R17, R16, 0x2, R17 ;  /* 0x0000000210117824 */ /* 0x000fe200078e0211 */
[----:B------:R-:W-:Y:S01]  /*1c60*/  ISETP.LT.AND P0, PT, R34, UR12, P0 ;  /* 0x0000000c22007c0c */ /* 0x000fe20008701270 */
[----:B------:R-:W2:Y:S01]  /*1c70*/  @P2 LDG.E.U16 R101, desc[UR24][R36.64] ;  /* 0x0000001824652981 */ /* 0x000ea2000c1e1500 */
[----:B------:R-:W-:-:S02]  /*1c80*/  LOP3.LUT R34, R3, 0x54, RZ, 0xfc, !PT ;  /* 0x0000005403227812 */ /* 0x000fc400078efcff */
[----:B------:R-:W-:Y:S01]  /*1c90*/  PLOP3.LUT P2, PT, PT, PT, UP1, 0x80, 0x8 ;  /* 0x000000000008781c */ /* 0x000fe20003f4f018 */
[----:B------:R0:W2:Y:S01]  /*1ca0*/  @P5 LDG.E.U16 R105, desc[UR24][R28.64] ;  /* 0x000000181c695981 */ /* 0x0000a2000c1e1500 */
[----:B------:R-:W-:Y:S02]  /*1cb0*/  LOP3.LUT R31, R3, 0x52, RZ, 0xfc, !PT ;  /* 0x00000052031f7812 */ /* 0x000fe400078efcff */
[----:B------:R-:W-:Y:S02]  /*1cc0*/  PLOP3.LUT P1, PT, PT, PT, UP1, 0x80, 0x8 ;  /* 0x000000000008781c */ /* 0x000fe40003f2f018 */
[----:B-1----:R-:W-:Y:S02]  /*1cd0*/  LEA R32, P5, R17, R88, 0x1 ;  /* 0x0000005811207211 */ /* 0x002fe400078a08ff */
[----:B------:R-:W-:Y:S02]  /*1ce0*/  ISETP.LT.AND P2, PT, R34, UR12, P2 ;  /* 0x0000000c22007c0c */ /* 0x000fe40009741270 */
[----:B------:R-:W-:-:S02]  /*1cf0*/  LOP3.LUT R34, R3, 0x56, RZ, 0xfc, !PT ;  /* 0x0000005603227812 */ /* 0x000fc400078efcff */
[----:B------:R-:W-:Y:S02]  /*1d00*/  PLOP3.LUT P3, PT, PT, PT, UP1, 0x80, 0x8 ;  /* 0x000000000008781c */ /* 0x000fe40003f6f018 */
[----:B------:R-:W-:Y:S02]  /*1d10*/  ISETP.LT.AND P1, PT, R31, UR12, P1 ;  /* 0x0000000c1f007c0c */ /* 0x000fe40008f21270 */
[----:B------:R-:W-:Y:S01]  /*1d20*/  LEA.HI.X.SX32 R33, R17, R14, 0x1, P5 ;  /* 0x0000000e11217211 */ /* 0x000fe200028f0eff */
[----:B0-----:R-:W-:Y:S01]  /*1d30*/  IMAD.SHL.U32 R12, R40, 0x10, RZ ;  /* 0x00000010280c7824 */ /* 0x001fe200078e00ff */
[----:B------:R-:W-:Y:S02]  /*1d40*/  LOP3.LUT R31, R3, 0x58, RZ, 0xfc, !PT ;  /* 0x00000058031f7812 */ /* 0x000fe400078efcff */
[----:B------:R-:W-:Y:S02]  /*1d50*/  PLOP3.LUT P5, PT, PT, PT, UP1, 0x80, 0x8 ;  /* 0x000000000008781c */ /* 0x000fe40003faf018 */
[----:B------:R-:W-:-:S02]  /*1d60*/  ISETP.LT.AND P3, PT, R34, UR12, P3 ;  /* 0x0000000c22007c0c */ /* 0x000fc40009f61270 */
[----:B------:R-:W-:Y:S01]  /*1d70*/  PRMT R34, RZ, 0x7610, R34 ;  /* 0x00007610ff227816 */ /* 0x000fe20000000022 */
[----:B------:R-:W-:Y:S01]  /*1d80*/  IMAD.MOV R29, RZ, RZ, -R39 ;  /* 0x000000ffff1d7224 */ /* 0x000fe200078e0a27 */
[----:B------:R-:W-:Y:S01]  /*1d90*/  ISETP.LT.AND P5, PT, R31, UR12, P5 ;  /* 0x0000000c1f007c0c */ /* 0x000fe2000afa1270 */
[----:B------:R-:W-:Y:S01]  /*1da0*/  IMAD R31, R16, 0x4, R17 ;  /* 0x00000004101f7824 */ /* 0x000fe200078e0211 */
[----:B------:R-:W-:Y:S01]  /*1db0*/  LOP3.LUT R67, R12, 0x30, RZ, 0xc0, !PT ;  /* 0x000000300c437812 */ /* 0x000fe200078ec0ff */
[----:B------:R-:W-:Y:S01]  /*1dc0*/  IMAD.SHL.U32 R12, R38, 0x40, RZ ;  /* 0x00000040260c7824 */ /* 0x000fe200078e00ff */
[----:B------:R0:W2:Y:S01]  /*1dd0*/  @P4 LDG.E.U16 R34, desc[UR24][R32.64] ;  /* 0x0000001820224981 */ /* 0x0000a2000c1e1500 */
[----:B------:R-:W-:Y:S01]  /*1de0*/  IMAD R29, R29, R18, RZ ;  /* 0x000000121d1d7224 */ /* 0x000fe200078e02ff */
[----:B------:R-:W-:Y:S01]  /*1df0*/  LEA R28, P4, R31, R88, 0x1 ;  /* 0x000000581f1c7211 */ /* 0x000fe200078808ff */
[----:B------:R-:W-:Y:S01]  /*1e00*/  IMAD.MOV.U32 R38, RZ, RZ, RZ ;  /* 0x000000ffff267224 */ /* 0x000fe200078e00ff */
[----:B------:R-:W-:-:S02]  /*1e10*/  LOP3.LUT R62, R12, 0x2, R67, 0xfe, !PT ;  /* 0x000000020c3e7812 */ /* 0x000fc400078efe43 */
[----:B------:R-:W-:Y:S01]  /*1e20*/  PRMT R107, RZ, 0x7610, R107 ;  /* 0x00007610ff6b7816 */ /* 0x000fe2000000006b */
[----:B------:R-:W-:Y:S01]  /*1e30*/  IMAD.HI.U32 R56, R39, R29, R38 ;  /* 0x0000001d27387227 */ /* 0x000fe200078e0026 */
[----:B------:R-:W-:Y:S02]  /*1e40*/  LOP3.LUT R17, R12, R67, RZ, 0xfc, !PT ;  /* 0x000000430c117212 */ /* 0x000fe400078efcff */
[----:B------:R-:W-:Y:S01]  /*1e50*/  LEA.HI.X.SX32 R29, R31, R14, 0x1, P4 ;  /* 0x0000000e1f1d7211 */ /* 0x000fe200020f0eff */
[----:B------:R-:W-:Y:S01]  /*1e60*/  IMAD R31, R16, 0x2, R31 ;  /* 0x00000002101f7824 */ /* 0x000fe200078e021f */
[----:B------:R-:W-:Y:S02]  /*1e70*/  IABS R73, R62 ;  /* 0x0000003e00497213 */ /* 0x000fe40000000000 */
[----:B------:R-:W-:Y:S01]  /*1e80*/  IABS R69, R17 ;  /* 0x0000001100457213 */ /* 0x000fe20000000000 */
[----:B------:R1:W2:Y:S01]  /*1e90*/  @P0 LDG.E.U16 R107, desc[UR24][R28.64] ;  /* 0x000000181c6b0981 */ /* 0x0002a2000c1e1500 */
[----:B0-----:R-:W-:-:S02]  /*1ea0*/  LEA R32, P0, R31, R88, 0x1 ;  /* 0x000000581f207211 */ /* 0x001fc400078008ff */
[--C-:B------:R-:W-:Y:S02]  /*1eb0*/  LOP3.LUT R64, R12, 0x4, R67.reuse, 0xfe, !PT ;  /* 0x000000040c407812 */ /* 0x100fe400078efe43 */
[----:B------:R-:W-:Y:S01]  /*1ec0*/  ISETP.GE.AND P4, PT, R17, RZ, PT ;  /* 0x000000ff1100720c */ /* 0x000fe20003f86270 */
[----:B------:R-:W-:Y:S01]  /*1ed0*/  IMAD.HI.U32 R17, R56, R69, RZ ;  /* 0x0000004538117227 */ /* 0x000fe200078e00ff */
[----:B------:R-:W-:-:S03]  /*1ee0*/  LOP3.LUT R36, R12, 0x1, R67, 0xfe, !PT ;  /* 0x000000010c247812 */ /* 0x000fc600078efe43 */
[----:B-1----:R-:W-:Y:S01]  /*1ef0*/  IMAD.HI.U32 R28, R56, R73, RZ ;  /* 0x00000049381c7227 */ /* 0x002fe200078e00ff */
[----:B------:R-:W-:Y:S02]  /*1f00*/  PRMT R109, RZ, 0x7610, R109 ;  /* 0x00007610ff6d7816 */ /* 0x000fe4000000006d */
[----:B------:R-:W-:Y:S01]  /*1f10*/  LEA.HI.X.SX32 R33, R31, R14, 0x1, P0 ;  /* 0x0000000e1f217211 */ /* 0x000fe200000f0eff */
[----:B------:R-:W-:Y:S01]  /*1f20*/  IMAD.MOV R28, RZ, RZ, -R28 ;  /* 0x000000ffff1c7224 */ /* 0x000fe200078e0a1c */
[----:B------:R-:W-:Y:S01]  /*1f30*/  IABS R77, R64 ;  /* 0x00000040004d7213 */ /* 0x000fe20000000000 */
[----:B------:R-:W-:Y:S01]  /*1f40*/  IMAD R37, R16, 0x2, R31 ;  /* 0x0000000210257824 */ /* 0x000fe200078e021f */
[----:B------:R-:W-:Y:S01]  /*1f50*/  IABS R71, R36 ;  /* 0x0000002400477213 */ /* 0x000fe20000000000 */
[----:B------:R-:W-:Y:S01]  /*1f60*/  IMAD.MOV R17, RZ, RZ, -R17 ;  /* 0x000000ffff117224 */ /* 0x000fe200078e0a11 */
[----:B------:R0:W2:Y:S01]  /*1f70*/  @P1 LDG.E.U16 R109, desc[UR24][R32.64] ;  /* 0x00000018206d1981 */ /* 0x0000a2000c1e1500 */
[----:B------:R-:W-:Y:S01]  /*1f80*/  IMAD R73, R18, R28, R73 ;  /* 0x0000001c12497224 */ /* 0x000fe200078e0249 */
[----:B------:R-:W-:Y:S01]  /*1f90*/  LEA R28, P1, R37, R88, 0x1 ;  /* 0x00000058251c7211 */ /* 0x000fe200078208ff */
[----:B------:R-:W-:Y:S01]  /*1fa0*/  IMAD.HI.U32 R29, R56, R77, RZ ;  /* 0x0000004d381d7227 */ /* 0x000fe200078e00ff */
[----:B------:R-:W-:-:S02]  /*1fb0*/  ISETP.GE.AND P0, PT, R36, RZ, PT ;  /* 0x000000ff2400720c */ /* 0x000fc40003f06270 */
[----:B------:R-:W-:Y:S01]  /*1fc0*/  LOP3.LUT R58, R12, 0x3, R67, 0xfe, !PT ;  /* 0x000000030c3a7812 */ /* 0x000fe200078efe43 */
[----:B------:R-:W-:Y:S01]  /*1fd0*/  IMAD R69, R18, R17, R69 ;  /* 0x0000001112457224 */ /* 0x000fe200078e0245 */
[----:B------:R-:W-:Y:S01]  /*1fe0*/  PRMT R44, RZ, 0x7610, R44 ;  /* 0x00007610ff2c7816 */ /* 0x000fe2000000002c */
[----:B------:R-:W-:Y:S01]  /*1ff0*/  IMAD.HI.U32 R17, R56, R71, RZ ;  /* 0x0000004738117227 */ /* 0x000fe200078e00ff */
[----:B------:R-:W-:-:S03]  /*2000*/  IABS R75, R58 ;  /* 0x0000003a004b7213 */ /* 0x000fc60000000000 */
[----:B------:R-:W-:Y:S01]  /*2010*/  IMAD.MOV R36, RZ, RZ, -R29 ;  /* 0x000000ffff247224 */ /* 0x000fe200078e0a1d */
[----:B------:R-:W-:Y:S01]  /*2020*/  LEA.HI.X.SX32 R29, R37, R14, 0x1, P1 ;  /* 0x0000000e251d7211 */ /* 0x000fe200008f0eff */
[----:B------:R-:W-:Y:S02]  /*2030*/  IMAD R37, R16, 0x2, R37 ;  /* 0x0000000210257824 */ /* 0x000fe400078e0225 */
[----:B------:R-:W-:Y:S02]  /*2040*/  IMAD.MOV R17, RZ, RZ, -R17 ;  /* 0x000000ffff117224 */ /* 0x000fe400078e0a11 */
[----:B------:R1:W2:Y:S01]  /*2050*/  @P2 LDG.E.U16 R44, desc[UR24][R28.64] ;  /* 0x000000181c2c2981 */ /* 0x0002a2000c1e1500 */
[----:B0-----:R-:W-:Y:S01]  /*2060*/  LEA R32, P2, R37, R88, 0x1 ;  /* 0x0000005825207211 */ /* 0x001fe200078408ff */
[----:B------:R-:W-:Y:S01]  /*2070*/  IMAD R71, R18, R17, R71 ;  /* 0x0000001112477224 */ /* 0x000fe200078e0247 */
[----:B------:R-:W-:Y:S01]  /*2080*/  LOP3.LUT R60, R12, 0x6, R67, 0xfe, !PT ;  /* 0x000000060c3c7812 */ /* 0x000fe200078efe43 */
[----:B------:R-:W-:-:S02]  /*2090*/  IMAD R39, R16, 0x2, R37 ;  /* 0x0000000210277824 */ /* 0x000fc400078e0225 */
[----:B------:R-:W-:Y:S01]  /*20a0*/  IMAD.HI.U32 R17, R56, R75, RZ ;  /* 0x0000004b38117227 */ /* 0x000fe200078e00ff */
[----:B------:R-:W-:Y:S02]  /*20b0*/  LOP3.LUT R66, R12, 0x5, R67, 0xfe, !PT ;  /* 0x000000050c427812 */ /* 0x000fe400078efe43 */
[----:B------:R-:W-:Y:S01]  /*20c0*/  LEA.HI.X.SX32 R33, R37, R14, 0x1, P2 ;  /* 0x0000000e25217211 */ /* 0x000fe200010f0eff */
[----:B------:R-:W-:Y:S01]  /*20d0*/  IMAD.MOV R17, RZ, RZ, -R17 ;  /* 0x000000ffff117224 */ /* 0x000fe200078e0a11 */
[----:B------:R-:W-:Y:S01]  /*20e0*/  IABS R125, R60 ;  /* 0x0000003c007d7213 */ /* 0x000fe20000000000 */
[----:B------:R-:W-:Y:S01]  /*20f0*/  IMAD R41, R16, 0x2, R39 ;  /* 0x0000000210297824 */ /* 0x000fe200078e0227 */
[C---:B-1----:R-:W-:Y:S02]  /*2100*/  LEA R28, P2, R39.reuse, R88, 0x1 ;  /* 0x00000058271c7211 */ /* 0x042fe400078408ff */
[----:B------:R-:W-:Y:S01]  /*2110*/  IABS R123, R66 ;  /* 0x00000042007b7213 */ /* 0x000fe20000000000 */
[C---:B------:R-:W-:Y:S01]  /*2120*/  IMAD R75, R18.reuse, R17, R75 ;  /* 0x00000011124b7224 */ /* 0x040fe200078e024b */
[----:B------:R-:W-:Y:S01]  /*2130*/  LEA.HI.X.SX32 R29, R39, R14, 0x1, P2 ;  /* 0x0000000e271d7211 */ /* 0x000fe200010f0eff */
[----:B------:R-:W-:Y:S01]  /*2140*/  IMAD R77, R18, R36, R77 ;  /* 0x00000024124d7224 */ /* 0x000fe200078e024d */
[----:B------:R-:W-:Y:S01]  /*2150*/  LEA R36, P2, R41, R88, 0x1 ;  /* 0x0000005829247211 */ /* 0x000fe200078408ff */
[----:B------:R-:W-:-:S04]  /*2160*/  IMAD.HI.U32 R17, R56, R125, RZ ;  /* 0x0000007d38117227 */ /* 0x000fc800078e00ff */
[----:B------:R-:W-:Y:S01]  /*2170*/  IMAD.HI.U32 R31, R56, R123, RZ ;  /* 0x0000007b381f7227 */ /* 0x000fe200078e00ff */
[----:B------:R-:W-:-:S03]  /*2180*/  LEA.HI.X.SX32 R37, R41, R14, 0x1, P2 ;  /* 0x0000000e29257211 */ /* 0x000fc600010f0eff */
[----:B------:R-:W-:Y:S02]  /*2190*/  IMAD.MOV R17, RZ, RZ, -R17 ;  /* 0x000000ffff117224 */ /* 0x000fe400078e0a11 */
[----:B------:R-:W-:Y:S02]  /*21a0*/  IMAD R41, R16, 0x2, R41 ;  /* 0x0000000210297824 */ /* 0x000fe400078e0229 */
[----:B------:R-:W-:Y:S01]  /*21b0*/  IMAD.MOV R31, RZ, RZ, -R31 ;  /* 0x000000ffff1f7224 */ /* 0x000fe200078e0a1f */
[----:B------:R-:W-:Y:S01]  /*21c0*/  PRMT R115, RZ, 0x7610, R115 ;  /* 0x00007610ff737816 */ /* 0x000fe20000000073 */
[----:B------:R-:W-:Y:S02]  /*21d0*/  IMAD R125, R18, R17, R125 ;  /* 0x00000011127d7224 */ /* 0x000fe400078e027d */
[----:B------:R-:W-:Y:S01]  /*21e0*/  IMAD R17, R16, 0x4, R41 ;  /* 0x0000000410117824 */ /* 0x000fe200078e0229 */
[----:B------:R-:W-:Y:S01]  /*21f0*/  PLOP3.LUT P1, PT, PT, PT, UP1, 0x80, 0x8 ;  /* 0x000000000008781c */ /* 0x000fe20003f2f018 */
[----:B------:R-:W-:Y:S01]  /*2200*/  IMAD R123, R18, R31, R123 ;  /* 0x0000001f127b7224 */ /* 0x000fe200078e027b */
[----:B------:R-:W-:Y:S01]  /*2210*/  LOP3.LUT R31, R3, 0x5a, RZ, 0xfc, !PT ;  /* 0x0000005a031f7812 */ /* 0x000fe200078efcff */
[C---:B------:R-:W-:Y:S01]  /*2220*/  IMAD R39, R16.reuse, 0x2, R17 ;  /* 0x0000000210277824 */ /* 0x040fe200078e0211 */
[----:B------:R0:W2:Y:S02]  /*2230*/  @P5 LDG.E.U16 R115, desc[UR24][R28.64] ;  /* 0x000000181c735981 */ /* 0x0000a4000c1e1500 */
[----:B------:R-:W-:Y:S01]  /*2240*/  ISETP.LT.AND P1, PT, R31, UR12, P1 ;  /* 0x0000000c1f007c0c */ /* 0x000fe20008f21270 */
[----:B------:R-:W-:Y:S01]  /*2250*/  IMAD R43, R16, 0x2, R39 ;  /* 0x00000002102b7824 */ /* 0x000fe200078e0227 */
[----:B------:R-:W-:-:S02]  /*2260*/  PRMT R117, RZ, 0x7610, R117 ;  /* 0x00007610ff757816 */ /* 0x000fc40000000075 */
[----:B0-----:R-:W-:-:S04]  /*2270*/  LEA R28, P5, R41, R88, 0x1 ;  /* 0x00000058291c7211 */ /* 0x001fc800078a08ff */
[----:B------:R-:W-:Y:S01]  /*2280*/  LEA.HI.X.SX32 R29, R41, R14, 0x1, P5 ;  /* 0x0000000e291d7211 */ /* 0x000fe200028f0eff */
[----:B------:R-:W-:Y:S01]  /*2290*/  IMAD R41, R16, 0x2, R43 ;  /* 0x0000000210297824 */ /* 0x000fe200078e022b */
[----:B------:R-:W-:-:S03]  /*22a0*/  LOP3.LUT R45, R3, 0x5c, RZ, 0xfc, !PT ;  /* 0x0000005c032d7812 */ /* 0x000fc600078efcff */
[----:B------:R-:W2:Y:S01]  /*22b0*/  @P1 LDG.E.U16 R117, desc[UR24][R36.64] ;  /* 0x0000001824751981 */ /* 0x000ea2000c1e1500 */
[----:B------:R-:W-:Y:S01]  /*22c0*/  PLOP3.LUT P2, PT, PT, PT, UP1, 0x80, 0x8 ;  /* 0x000000000008781c */ /* 0x000fe20003f4f018 */
[C---:B------:R-:W-:Y:S01]  /*22d0*/  IMAD R51, R16.reuse, 0x2, R41 ;  /* 0x0000000210337824 */ /* 0x040fe200078e0229 */
[----:B------:R-:W-:Y:S02]  /*22e0*/  PRMT R113, RZ, 0x7610, R113 ;  /* 0x00007610ff717816 */ /* 0x000fe40000000071 */
[----:B------:R-:W-:Y:S01]  /*22f0*/  ISETP.LT.AND P1, PT, R45, UR12, P2 ;  /* 0x0000000c2d007c0c */ /* 0x000fe20009721270 */
[----:B------:R-:W-:-:S03]  /*2300*/  IMAD R53, R16, 0x2, R51 ;  /* 0x0000000210357824 */ /* 0x000fc600078e0233 */
[----:B------:R0:W2:Y:S01]  /*2310*/  @P3 LDG.E.U16 R113, desc[UR24][R32.64] ;  /* 0x0000001820713981 */ /* 0x0000a2000c1e1500 */
[C---:B------:R-:W-:Y:S01]  /*2320*/  IMAD R133, R16.reuse, 0x2, R53 ;  /* 0x0000000210857824 */ /* 0x040fe200078e0235 */
[----:B------:R-:W-:Y:S02]  /*2330*/  PRMT R78, RZ, 0x7610, R78 ;  /* 0x00007610ff4e7816 */ /* 0x000fe4000000004e */
[----:B------:R-:W-:Y:S01]  /*2340*/  LOP3.LUT R85, R3, 0x62, RZ, 0xfc, !PT ;  /* 0x0000006203557812 */ /* 0x000fe200078efcff */
[C---:B------:R-:W-:Y:S01]  /*2350*/  IMAD R135, R16.reuse, 0x4, R133 ;  /* 0x0000000410877824 */ /* 0x040fe200078e0285 */
[----:B------:R-:W-:Y:S02]  /*2360*/  PLOP3.LUT P3, PT, PT, PT, UP1, 0x80, 0x8 ;  /* 0x000000000008781c */ /* 0x000fe40003f6f018 */
[----:B0-----:R-:W-:Y:S01]  /*2370*/  LEA R32, P5, R17, R88, 0x1 ;  /* 0x0000005811207211 */ /* 0x001fe200078a08ff */
[----:B------:R-:W-:Y:S01]  /*2380*/  IMAD R137, R16, 0x2, R135 ;  /* 0x0000000210897824 */ /* 0x000fe200078e0287 */
[----:B------:R-:W-:Y:S01]  /*2390*/  ISETP.LT.AND P3, PT, R85, UR12, P3 ;  /* 0x0000000c55007c0c */ /* 0x000fe20009f61270 */
[----:B------:R0:W2:Y:S01]  /*23a0*/  @P1 LDG.E.U16 R78, desc[UR24][R28.64] ;  /* 0x000000181c4e1981 */ /* 0x0000a2000c1e1500 */
[----:B------:R-:W-:-:S02]  /*23b0*/  LEA.HI.X.SX32 R33, R17, R14, 0x1, P5 ;  /* 0x0000000e11217211 */ /* 0x000fc400028f0eff */
[----:B------:R-:W-:Y:S02]  /*23c0*/  LEA.HI R17, R0, 0xe, RZ, 0x1a ;  /* 0x0000000e00117811 */ /* 0x000fe400078fd0ff */
[----:B------:R-:W-:-:S03]  /*23d0*/  LEA R36, P1, R39, R88, 0x1 ;  /* 0x0000005827247211 */ /* 0x000fc600078208ff */
[----:B------:R-:W-:Y:S01]  /*23e0*/  IMAD R89, R17, UR14, RZ ;  /* 0x0000000e11597c24 */ /* 0x000fe2000f8e02ff */
[----:B0-----:R-:W-:Y:S01]  /*23f0*/  LEA.HI R29, R0, 0x2e, RZ, 0x1a ;  /* 0x0000002e001d7811 */ /* 0x001fe200078fd0ff */
[C---:B------:R-:W-:Y:S01]  /*2400*/  IMAD R17, R16.reuse, 0x2, R137 ;  /* 0x0000000210117824 */ /* 0x040fe200078e0289 */
[----:B------:R-:W-:Y:S02]  /*2410*/  LOP3.LUT R87, R3, 0x60, RZ, 0xfc, !PT ;  /* 0x0000006003577812 */ /* 0x000fe400078efcff */
[----:B------:R-:W-:Y:S01]  /*2420*/  PLOP3.LUT P2, PT, PT, PT, UP1, 0x80, 0x8 ;  /* 0x000000000008781c */ /* 0x000fe20003f4f018 */
[----:B------:R-:W-:Y:S01]  /*2430*/  IMAD R111, R29, UR14, RZ ;  /* 0x0000000e1d6f7c24 */ /* 0x000fe2000f8e02ff */
[----:B------:R-:W-:Y:S01]  /*2440*/  PRMT R121, RZ, 0x7610, R121 ;  /* 0x00007610ff797816 */ /* 0x000fe20000000079 */
[----:B------:R-:W-:Y:S01]  /*2450*/  IMAD R29, R16, 0x2, R17 ;  /* 0x00000002101d7824 */ /* 0x000fe200078e0211 */
[----:B------:R-:W-:Y:S02]  /*2460*/  LEA.HI.X.SX32 R37, R39, R14, 0x1, P1 ;  /* 0x0000000e27257211 */ /* 0x000fe400008f0eff */
[----:B------:R-:W-:-:S02]  /*2470*/  ISETP.LT.AND P2, PT, R87, UR12, P2 ;  /* 0x0000000c57007c0c */ /* 0x000fc40009741270 */
[-C--:B------:R-:W-:Y:S01]  /*2480*/  LEA R50, P5, R51, R88.reuse, 0x1 ;  /* 0x0000005833327211 */ /* 0x080fe200078a08ff */
[----:B------:R0:W2:Y:S01]  /*2490*/  @P3 LDG.E.U16 R121, desc[UR24][R36.64] ;  /* 0x0000001824793981 */ /* 0x0000a2000c1e1500 */
[C---:B------:R-:W-:Y:S01]  /*24a0*/  IMAD R139, R16.reuse, 0x2, R29 ;  /* 0x00000002108b7824 */ /* 0x040fe200078e021d */
[-C--:B------:R-:W-:Y:S02]  /*24b0*/  LEA R46, P3, R43, R88.reuse, 0x1 ;  /* 0x000000582b2e7211 */ /* 0x080fe400078608ff */
[----:B------:R-:W-:Y:S02]  /*24c0*/  LEA R48, P1, R41, R88, 0x1 ;  /* 0x0000005829307211 */ /* 0x000fe400078208ff */
[----:B------:R-:W-:Y:S01]  /*24d0*/  LEA.HI.X.SX32 R51, R51, R14, 0x1, P5 ;  /* 0x0000000e33337211 */ /* 0x000fe200028f0eff */
[----:B------:R-:W-:Y:S01]  /*24e0*/  IMAD R141, R16, 0x2, R139 ;  /* 0x00000002108d7824 */ /* 0x000fe200078e028b */
[----:B------:R-:W-:Y:S02]  /*24f0*/  PRMT R119, RZ, 0x7610, R119 ;  /* 0x00007610ff777816 */ /* 0x000fe40000000077 */
[----:B0-----:R-:W-:-:S02]  /*2500*/  LEA R36, P5, R135, R88, 0x1 ;  /* 0x0000005887247211 */ /* 0x001fc400078a08ff */
[-C--:B------:R-:W-:Y:S02]  /*2510*/  LEA.HI.X.SX32 R47, R43, R14.reuse, 0x1, P3 ;  /* 0x0000000e2b2f7211 */ /* 0x080fe400018f0eff */
[C---:B------:R-:W-:Y:S02]  /*2520*/  LEA.HI R38, R0.reuse, 0x3e, RZ, 0x1a ;  /* 0x0000003e00267811 */ /* 0x040fe400078fd0ff */
[----:B------:R-:W-:Y:S02]  /*2530*/  LEA.HI R40, R0, 0x5e, RZ, 0x1a ;  /* 0x0000005e00287811 */ /* 0x000fe400078fd0ff */
[----:B------:R-:W-:Y:S01]  /*2540*/  LEA.HI.X.SX32 R49, R41, R14, 0x1, P1 ;  /* 0x0000000e29317211 */ /* 0x000fe200008f0eff */
[----:B------:R-:W-:Y:S01]  /*2550*/  IMAD R143, R16, 0x2, R141 ;  /* 0x00000002108f7824 */ /* 0x000fe200078e028d */
[-C--:B------:R-:W-:Y:S01]  /*2560*/  LEA R54, P3, R53, R88.reuse, 0x1 ;  /* 0x0000005835367211 */ /* 0x080fe200078608ff */
[----:B------:R0:W2:Y:S01]  /*2570*/  @P2 LDG.E.U16 R119, desc[UR24][R32.64] ;  /* 0x0000001820772981 */ /* 0x0000a2000c1e1500 */
[----:B------:R-:W-:-:S02]  /*2580*/  LEA R52, P1, R133, R88, 0x1 ;  /* 0x0000005885347211 */ /* 0x000fc400078208ff */
[----:B------:R-:W-:Y:S02]  /*2590*/  LEA.HI.X.SX32 R37, R135, R14, 0x1, P5 ;  /* 0x0000000e87257211 */ /* 0x000fe400028f0eff */
[----:B------:R-:W-:Y:S01]  /*25a0*/  LEA R42, P5, R29, R88, 0x1 ;  /* 0x000000581d2a7211 */ /* 0x000fe200078a08ff */
[----:B------:R-:W-:Y:S01]  /*25b0*/  IMAD R127, R38, UR14, RZ ;  /* 0x0000000e267f7c24 */ /* 0x000fe2000f8e02ff */
[----:B------:R-:W-:Y:S01]  /*25c0*/  LEA.HI R39, R0, 0x4e, RZ, 0x1a ;  /* 0x0000004e00277811 */ /* 0x000fe200078fd0ff */
[----:B------:R-:W-:Y:S01]  /*25d0*/  IMAD R131, R40, UR14, RZ ;  /* 0x0000000e28837c24 */ /* 0x000fe2000f8e02ff */
[-C--:B------:R-:W-:Y:S02]  /*25e0*/  LEA.HI.X.SX32 R55, R53, R14.reuse, 0x1, P3 ;  /* 0x0000000e35377211 */ /* 0x080fe400018f0eff */
[----:B0-----:R-:W-:Y:S02]  /*25f0*/  LEA.HI R32, R0, 0x6e, RZ, 0x1a ;  /* 0x0000006e00207811 */ /* 0x001fe400078fd0ff */
[----:B------:R-:W-:-:S02]  /*2600*/  LEA.HI.X.SX32 R53, R133, R14, 0x1, P1 ;  /* 0x0000000e85357211 */ /* 0x000fc400008f0eff */
[-C--:B------:R-:W-:Y:S02]  /*2610*/  LEA R38, P3, R137, R88.reuse, 0x1 ;  /* 0x0000005889267211 */ /* 0x080fe400078608ff */
[----:B------:R-:W-:Y:S02]  /*2620*/  LEA R40, P1, R17, R88, 0x1 ;  /* 0x0000005811287211 */ /* 0x000fe400078208ff */
[----:B------:R-:W-:Y:S02]  /*2630*/  LEA.HI.X.SX32 R43, R29, R14, 0x1, P5 ;  /* 0x0000000e1d2b7211 */ /* 0x000fe400028f0eff */
[C---:B------:R-:W-:Y:S02]  /*2640*/  LEA.HI R28, R0.reuse, 0x1e, RZ, 0x1a ;  /* 0x0000001e001c7811 */ /* 0x040fe400078fd0ff */
[----:B------:R-:W-:Y:S01]  /*2650*/  LEA R16, P5, R143, R88, 0x1 ;  /* 0x000000588f107211 */ /* 0x000fe200078a08ff */
[----:B------:R-:W-:Y:S01]  /*2660*/  IMAD R129, R39, UR14, RZ ;  /* 0x0000000e27817c24 */ /* 0x000fe2000f8e02ff */
[----:B------:R-:W-:Y:S01]  /*2670*/  LEA.HI R33, R0, 0x7e, RZ, 0x1a ;  /* 0x0000007e00217811 */ /* 0x000fe200078fd0ff */
[----:B------:R-:W-:Y:S01]  /*2680*/  IMAD R151, R32, UR14, RZ ;  /* 0x0000000e20977c24 */ /* 0x000fe2000f8e02ff */
[----:B------:R-:W-:-:S02]  /*2690*/  LEA.HI.X.SX32 R39, R137, R14, 0x1, P3 ;  /* 0x0000000e89277211 */ /* 0x000fc400018f0eff */
[----:B------:R-:W-:Y:S01]  /*26a0*/  LEA.HI.X.SX32 R41, R17, R14, 0x1, P1 ;  /* 0x0000000e11297211 */ /* 0x000fe200008f0eff */
[----:B------:R-:W-:Y:S01]  /*26b0*/  IMAD R95, R28, UR14, RZ ;  /* 0x0000000e1c5f7c24 */ /* 0x000fe2000f8e02ff */
[----:B------:R-:W-:Y:S02]  /*26c0*/  LEA R32, P3, R139, R88, 0x1 ;  /* 0x000000588b207211 */ /* 0x000fe400078608ff */
[----:B------:R-:W-:Y:S02]  /*26d0*/  LEA.HI.X.SX32 R17, R143, R14, 0x1, P5 ;  /* 0x0000000e8f117211 */ /* 0x000fe400028f0eff */
[----:B------:R-:W-:Y:S01]  /*26e0*/  LEA R138, P5, R59, R88, 0x1 ;  /* 0x000000583b8a7211 */ /* 0x000fe200078a08ff */
[----:B------:R-:W-:Y:S01]  /*26f0*/  IMAD R153, R33, UR14, RZ ;  /* 0x0000000e21997c24 */ /* 0x000fe2000f8e02ff */
[-C--:B------:R-:W-:Y:S02]  /*2700*/  LEA.HI.X.SX32 R33, R139, R14.reuse, 0x1, P3 ;  /* 0x0000000e8b217211 */ /* 0x080fe400018f0eff */
[----:B------:R-:W-:-:S02]  /*2710*/  LEA.HI.X.SX32 R139, R59, R14, 0x1, P5 ;  /* 0x0000000e3b8b7211 */ /* 0x000fc400028f0eff */
[----:B------:R-:W-:-:S04]  /*2720*/  LEA R144, P5, R95, R88, 0x1 ;  /* 0x000000585f907211 */ /* 0x000fc800078a08ff */
[----:B------:R-:W-:Y:S02]  /*2730*/  LEA.HI.X.SX32 R145, R95, R14, 0x1, P5 ;  /* 0x0000000e5f917211 */ /* 0x000fe400028f0eff */
[----:B------:R-:W-:-:S04]  /*2740*/  LEA R128, P5, R129, R88, 0x1 ;  /* 0x0000005881807211 */ /* 0x000fc800078a08ff */
[----:B------:R-:W-:Y:S02]  /*2750*/  LEA.HI.X.SX32 R129, R129, R14, 0x1, P5 ;  /* 0x0000000e81817211 */ /* 0x000fe400028f0eff */
[-C--:B------:R-:W-:Y:S02]  /*2760*/  LEA R94, P5, R151, R88.reuse, 0x1 ;  /* 0x00000058975e7211 */ /* 0x080fe400078a08ff */
[----:B------:R-:W-:Y:S02]  /*2770*/  LEA R134, P3, R63, R88, 0x1 ;  /* 0x000000583f867211 */ /* 0x000fe400078608ff */
[----:B------:R-:W-:Y:S02]  /*2780*/  LEA.HI.X.SX32 R95, R151, R14, 0x1, P5 ;  /* 0x0000000e975f7211 */ /* 0x000fe400028f0eff */
[----:B------:R-:W-:Y:S02]  /*2790*/  ISETP.GT.U32.AND P5, PT, R18, R73, PT ;  /* 0x000000491200720c */ /* 0x000fe40003fa4070 */
[----:B------:R-:W-:-:S02]  /*27a0*/  LEA R28, P1, R141, R88, 0x1 ;  /* 0x000000588d1c7211 */ /* 0x000fc400078208ff */
[-C--:B------:R-:W-:Y:S02]  /*27b0*/  LEA.HI.X.SX32 R135, R63, R14.reuse, 0x1, P3 ;  /* 0x0000000e3f877211 */ /* 0x080fe400018f0eff */
[----:B------:R-:W-:Y:S02]  /*27c0*/  LEA.HI.X.SX32 R29, R141, R14, 0x1, P1 ;  /* 0x0000000e8d1d7211 */ /* 0x000fe400008f0eff */
[-C--:B------:R-:W-:Y:S02]  /*27d0*/  LEA R140, P3, R57, R88.reuse, 0x1 ;  /* 0x00000058398c7211 */ /* 0x080fe400078608ff */
[----:B------:R-:W-:Y:S02]  /*27e0*/  LEA R136, P1, R61, R88, 0x1 ;  /* 0x000000583d887211 */ /* 0x000fe400078208ff */
[----:B------:R-:W-:Y:S02]  /*27f0*/  ISETP.GT.U32.AND P2, PT, R18, R69, PT ;  /* 0x000000451200720c */ /* 0x000fe40003f44070 */
[----:B------:R-:W-:-:S02]  /*2800*/  LEA.HI.X.SX32 R141, R57, R14, 0x1, P3 ;  /* 0x0000000e398d7211 */ /* 0x000fc400018f0eff */
[----:B------:R-:W-:Y:S02]  /*2810*/  LEA.HI.X.SX32 R137, R61, R14, 0x1, P1 ;  /* 0x0000000e3d897211 */ /* 0x000fe400008f0eff */
[-C--:B------:R-:W-:Y:S01]  /*2820*/  LEA R146, P3, R111, R88.reuse, 0x1 ;  /* 0x000000586f927211 */ /* 0x080fe200078608ff */
[----:B------:R-:W-:Y:S01]  /*2830*/  @!P5 IMAD.IADD R73, R73, 0x1, -R18 ;  /* 0x000000014949d824 */ /* 0x000fe200078e0a12 */
[----:B------:R-:W-:Y:S02]  /*2840*/  LEA R142, P1, R89, R88, 0x1 ;  /* 0x00000058598e7211 */ /* 0x000fe400078208ff */
[----:B------:R-:W-:Y:S02]  /*2850*/  ISETP.GT.U32.AND P5, PT, R18, R123, PT ;  /* 0x0000007b1200720c */ /* 0x000fe40003fa4070 */
[-C--:B------:R-:W-:Y:S02]  /*2860*/  LEA.HI.X.SX32 R147, R111, R14.reuse, 0x1, P3 ;  /* 0x0000000e6f937211 */ /* 0x080fe400018f0eff */
[----:B------:R-:W-:-:S02]  /*2870*/  LEA.HI.X.SX32 R143, R89, R14, 0x1, P1 ;  /* 0x0000000e598f7211 */ /* 0x000fc400008f0eff */
[-C--:B------:R-:W-:Y:S02]  /*2880*/  LEA R110, P3, R131, R88.reuse, 0x1 ;  /* 0x00000058836e7211 */ /* 0x080fe400078608ff */
[----:B------:R-:W-:Y:S02]  /*2890*/  LEA R148, P1, R127, R88, 0x1 ;  /* 0x000000587f947211 */ /* 0x000fe400078208ff */
[----:B------:R-:W-:Y:S01]  /*28a0*/  LOP3.LUT R68, R12, 0x7, R67, 0xfe, !PT ;  /* 0x000000070c447812 */ /* 0x000fe200078efe43 */
[----:B------:R-:W-:Y:S01]  /*28b0*/  @!P2 IMAD.IADD R69, R69, 0x1, -R18 ;  /* 0x000000014545a824 */ /* 0x000fe200078e0a12 */
[-C--:B------:R-:W-:Y:S02]  /*28c0*/  LEA.HI.X.SX32 R111, R131, R14.reuse, 0x1, P3 ;  /* 0x0000000e836f7211 */ /* 0x080fe400018f0eff */
[----:B------:R-:W-:Y:S02]  /*28d0*/  LEA.HI.X.SX32 R149, R127, R14, 0x1, P1 ;  /* 0x0000000e7f957211 */ /* 0x000fe400008f0eff */
[----:B------:R-:W-:-:S02]  /*28e0*/  LEA R88, P3, R153, R88, 0x1 ;  /* 0x0000005899587211 */ /* 0x000fc400078608ff */
[----:B------:R-:W-:Y:S02]  /*28f0*/  ISETP.GT.U32.AND P1, PT, R18, R71, PT ;  /* 0x000000471200720c */ /* 0x000fe40003f24070 */
[----:B------:R-:W-:Y:S02]  /*2900*/  IABS R155, R68 ;  /* 0x00000044009b7213 */ /* 0x000fe40000000000 */
[----:B------:R-:W-:Y:S02]  /*2910*/  LOP3.LUT R70, R12, 0x8, R67, 0xfe, !PT ;  /* 0x000000080c467812 */ /* 0x000fe400078efe43 */
[----:B------:R-:W-:Y:S02]  /*2920*/  LEA.HI.X.SX32 R89, R153, R14, 0x1, P3 ;  /* 0x0000000e99597211 */ /* 0x000fe400018f0eff */
[C---:B------:R-:W-:Y:S01]  /*2930*/  ISETP.GT.U32.AND P2, PT, R18.reuse, R75, PT ;  /* 0x0000004b1200720c */ /* 0x040fe20003f44070 */
[----:B------:R-:W-:Y:S01]  /*2940*/  @!P5 IMAD.IADD R123, R123, 0x1, -R18 ;  /* 0x000000017b7bd824 */ /* 0x000fe200078e0a12 */
[----:B------:R-:W-:Y:S01]  /*2950*/  ISETP.GT.U32.AND P3, PT, R18, R69, PT ;  /* 0x000000451200720c */ /* 0x000fe20003f64070 */
[----:B------:R-:W-:Y:S01]  /*2960*/  IMAD.HI.U32 R57, R56, R155, RZ ;  /* 0x0000009b38397227 */ /* 0x000fe200078e00ff */
[----:B------:R-:W-:-:S02]  /*2970*/  IABS R63, R70 ;  /* 0x00000046003f7213 */ /* 0x000fc40000000000 */
[----:B------:R-:W-:Y:S01]  /*2980*/  ISETP.GT.U32.AND P5, PT, R18, R123, PT ;  /* 0x0000007b1200720c */ /* 0x000fe20003fa4070 */
[----:B------:R-:W-:Y:S02]  /*2990*/  IMAD.MOV R57, RZ, RZ, -R57 ;  /* 0x000000ffff397224 */ /* 0x000fe400078e0a39 */
[----:B------:R-:W-:Y:S01]  /*29a0*/  IMAD.HI.U32 R14, R56, R63, RZ ;  /* 0x0000003f380e7227 */ /* 0x000fe200078e00ff */
[----:B------:R-:W-:-:S03]  /*29b0*/  LOP3.LUT R72, R12, 0x9, R67, 0xfe, !PT ;  /* 0x000000090c487812 */ /* 0x000fc600078efe43 */
[----:B------:R-:W-:Y:S02]  /*29c0*/  @!P1 IMAD.IADD R71, R71, 0x1, -R18 ;  /* 0x0000000147479824 */ /* 0x000fe400078e0a12 */
[C---:B------:R-:W-:Y:S02]  /*29d0*/  IMAD R61, R18.reuse, R57, R155 ;  /* 0x00000039123d7224 */ /* 0x040fe400078e029b */
[----:B------:R-:W-:Y:S02]  /*29e0*/  IMAD.MOV R57, RZ, RZ, -R14 ;  /* 0x000000ffff397224 */ /* 0x000fe400078e0a0e */
[--C-:B------:R-:W-:Y:S01]  /*29f0*/  @!P2 IMAD.IADD R75, R75, 0x1, -R18.reuse ;  /* 0x000000014b4ba824 */ /* 0x100fe200078e0a12 */
[C---:B------:R-:W-:Y:S01]  /*2a00*/  ISETP.GT.U32.AND P2, PT, R18.reuse, R73, PT ;  /* 0x000000491200720c */ /* 0x040fe20003f44070 */
[----:B------:R-:W-:Y:S01]  /*2a10*/  @!P3 IMAD.IADD R69, R69, 0x1, -R18 ;  /* 0x000000014545b824 */ /* 0x000fe200078e0a12 */
[C---:B------:R-:W-:Y:S01]  /*2a20*/  ISETP.GT.U32.AND P3, PT, R18.reuse, R71, PT ;  /* 0x000000471200720c */ /* 0x040fe20003f64070 */
[C---:B------:R-:W-:Y:S01]  /*2a30*/  IMAD R63, R18.reuse, R57, R63 ;  /* 0x00000039123f7224 */ /* 0x040fe200078e023f */
[----:B------:R-:W-:-:S02]  /*2a40*/  ISETP.GT.U32.AND P1, PT, R18, R77, PT ;  /* 0x0000004d1200720c */ /* 0x000fc40003f24070 */
[----:B------:R-:W-:Y:S01]  /*2a50*/  IABS R127, R72 ;  /* 0x00000048007f7213 */ /* 0x000fe20000000000 */
[----:B------:R-:W-:Y:S01]  /*2a60*/  @!P5 IMAD.IADD R123, R123, 0x1, -R18 ;  /* 0x000000017b7bd824 */ /* 0x000fe200078e0a12 */
[----:B------:R-:W-:-:S03]  /*2a70*/  ISETP.GT.U32.AND P5, PT, R18, R63, PT ;  /* 0x0000003f1200720c */ /* 0x000fc60003fa4070 */
[----:B------:R-:W-:Y:S01]  /*2a80*/  IMAD.HI.U32 R14, R56, R127, RZ ;  /* 0x0000007f380e7227 */ /* 0x000fe200078e00ff */
[----:B------:R-:W-:-:S03]  /*2a90*/  LOP3.LUT R74, R12, 0xa, R67, 0xfe, !PT ;  /* 0x0000000a0c4a7812 */ /* 0x000fc600078efe43 */
[----:B------:R-:W-:Y:S02]  /*2aa0*/  IMAD.MOV R14, RZ, RZ, -R14 ;  /* 0x000000ffff0e7224 */ /* 0x000fe400078e0a0e */
[--C-:B------:R-:W-:Y:S01]  /*2ab0*/  @!P2 IMAD.IADD R73, R73, 0x1, -R18.reuse ;  /* 0x000000014949a824 */ /* 0x100fe200078e0a12 */
[C---:B------:R-:W-:Y:S01]  /*2ac0*/  ISETP.GT.U32.AND P2, PT, R18.reuse, R61, PT ;  /* 0x0000003d1200720c */ /* 0x040fe20003f44070 */
[--C-:B------:R-:W-:Y:S01]  /*2ad0*/  @!P3 IMAD.IADD R71, R71, 0x1, -R18.reuse ;  /* 0x000000014747b824 */ /* 0x100fe200078e0a12 */
[C---:B------:R-:W-:Y:S01]  /*2ae0*/  ISETP.GT.U32.AND P3, PT, R18.reuse, R125, PT ;  /* 0x0000007d1200720c */ /* 0x040fe20003f64070 */
[--C-:B------:R-:W-:Y:S01]  /*2af0*/  @!P1 IMAD.IADD R77, R77, 0x1, -R18.reuse ;  /* 0x000000014d4d9824 */ /* 0x100fe200078e0a12 */
[----:B------:R-:W-:Y:S01]  /*2b00*/  IABS R131, R74 ;  /* 0x0000004a00837213 */ /* 0x000fe20000000000 */
[C---:B------:R-:W-:Y:S01]  /*2b10*/  IMAD R127, R18.reuse, R14, R127 ;  /* 0x0000000e127f7224 */ /* 0x040fe200078e027f */
[C---:B------:R-:W-:Y:S01]  /*2b20*/  ISETP.GT.U32.AND P1, PT, R18.reuse, R75, PT ;  /* 0x0000004b1200720c */ /* 0x040fe20003f24070 */
[----:B------:R-:W-:Y:S01]  /*2b30*/  @!P4 IMAD.MOV R69, RZ, RZ, -R69 ;  /* 0x000000ffff45c224 */ /* 0x000fe200078e0a45 */
[C---:B------:R-:W-:Y:S01]  /*2b40*/  ISETP.GT.U32.AND P4, PT, R18.reuse, R77, PT ;  /* 0x0000004d1200720c */ /* 0x040fe20003f84070 */
[----:B------:R-:W-:Y:S01]  /*2b50*/  @!P5 IMAD.IADD R63, R63, 0x1, -R18 ;  /* 0x000000013f3fd824 */ /* 0x000fe200078e0a12 */
[----:B------:R-:W-:Y:S01]  /*2b60*/  ISETP.GT.U32.AND P5, PT, R18, R127, PT ;  /* 0x0000007f1200720c */ /* 0x000fe20003fa4070 */
[----:B------:R-:W-:-:S04]  /*2b70*/  IMAD.HI.U32 R57, R56, R131, RZ ;  /* 0x0000008338397227 */ /* 0x000fc800078e00ff */
[----:B------:R-:W-:Y:S02]  /*2b80*/  IMAD.MOV R57, RZ, RZ, -R57 ;  /* 0x000000ffff397224 */ /* 0x000fe400078e0a39 */
[--C-:B------:R-:W-:Y:S01]  /*2b90*/  @!P2 IMAD.IADD R61, R61, 0x1, -R18.reuse ;  /* 0x000000013d3da824 */ /* 0x100fe200078e0a12 */
[----:B------:R-:W-:Y:S01]  /*2ba0*/  ISETP.GE.AND P2, PT, R66, RZ, PT ;  /* 0x000000ff4200720c */ /* 0x000fe20003f46270 */
[--C-:B------:R-:W-:Y:S01]  /*2bb0*/  @!P3 IMAD.IADD R125, R125, 0x1, -R18.reuse ;  /* 0x000000017d7db824 */ /* 0x100fe200078e0a12 */
[----:B------:R-:W-:Y:S01]  /*2bc0*/  ISETP.GE.AND P3, PT, R64, RZ, PT ;  /* 0x000000ff4000720c */ /* 0x000fe20003f66270 */
[----:B------:R-:W-:Y:S01]  /*2bd0*/  IMAD R131, R18, R57, R131 ;  /* 0x0000003912837224 */ /* 0x000fe200078e0283 */
[C-C-:B------:R-:W-:Y:S02]  /*2be0*/  LOP3.LUT R66, R12.reuse, 0xc, R67.reuse, 0xfe, !PT ;  /* 0x0000000c0c427812 */ /* 0x140fe400078efe43 */
[----:B------:R-:W-:Y:S01]  /*2bf0*/  LOP3.LUT R64, R12, 0xb, R67, 0xfe, !PT ;  /* 0x0000000b0c407812 */ /* 0x000fe200078efe43 */
[--C-:B------:R-:W-:Y:S01]  /*2c00*/  @!P1 IMAD.IADD R75, R75, 0x1, -R18.reuse ;  /* 0x000000014b4b9824 */ /* 0x100fe200078e0a12 */
[----:B------:R-:W-:Y:S01]  /*2c10*/  IABS R155, R66 ;  /* 0x00000042009b7213 */ /* 0x000fe20000000000 */
[--C-:B------:R-:W-:Y:S01]  /*2c20*/  @!P4 IMAD.IADD R77, R77, 0x1, -R18.reuse ;  /* 0x000000014d4dc824 */ /* 0x100fe200078e0a12 */
[----:B------:R-:W-:Y:S01]  /*2c30*/  ISETP.GE.AND P1, PT, R62, RZ, PT ;  /* 0x000000ff3e00720c */ /* 0x000fe20003f26270 */
[----:B------:R-:W-:Y:S01]  /*2c40*/  @!P5 IMAD.IADD R127, R127, 0x1, -R18 ;  /* 0x000000017f7fd824 */ /* 0x000fe200078e0a12 */
[----:B------:R-:W-:-:S02]  /*2c50*/  IABS R133, R64 ;  /* 0x0000004000857213 */ /* 0x000fc40000000000 */
[----:B------:R-:W-:Y:S02]  /*2c60*/  ISETP.GE.AND P4, PT, R58, RZ, PT ;  /* 0x000000ff3a00720c */ /* 0x000fe40003f86270 */
[C-C-:B------:R-:W-:Y:S02]  /*2c70*/  LOP3.LUT R76, R12.reuse, 0xd, R67.reuse, 0xfe, !PT ;  /* 0x0000000d0c4c7812 */ /* 0x140fe400078efe43 */
[----:B------:R-:W-:Y:S02]  /*2c80*/  LOP3.LUT R80, R12, 0xe, R67, 0xfe, !PT ;  /* 0x0000000e0c507812 */ /* 0x000fe400078efe43 */
[----:B------:R-:W-:Y:S01]  /*2c90*/  ISETP.GT.U32.AND P5, PT, R18, R131, PT ;  /* 0x000000831200720c */ /* 0x000fe20003fa4070 */
[----:B------:R-:W-:Y:S01]  /*2ca0*/  @!P0 IMAD.MOV R71, RZ, RZ, -R71 ;  /* 0x000000ffff478224 */ /* 0x000fe200078e0a47 */
[----:B------:R-:W-:Y:S01]  /*2cb0*/  LOP3.LUT R62, R12, 0xf, R67, 0xfe, !PT ;  /* 0x0000000f0c3e7812 */ /* 0x000fe200078efe43 */
[----:B------:R-:W-:Y:S01]  /*2cc0*/  IMAD.HI.U32 R57, R56, R155, RZ ;  /* 0x0000009b38397227 */ /* 0x000fe200078e00ff */
[----:B------:R-:W-:-:S02]  /*2cd0*/  ISETP.GT.U32.AND P0, PT, R18, R125, PT ;  /* 0x0000007d1200720c */ /* 0x000fc40003f04070 */
[----:B------:R-:W-:Y:S01]  /*2ce0*/  IABS R157, R76 ;  /* 0x0000004c009d7213 */ /* 0x000fe20000000000 */
[----:B------:R-:W-:Y:S01]  /*2cf0*/  IMAD.HI.U32 R14, R56, R133, RZ ;  /* 0x00000085380e7227 */ /* 0x000fe200078e00ff */
[----:B------:R-:W-:Y:S02]  /*2d00*/  IABS R159, R80 ;  /* 0x00000050009f7213 */ /* 0x000fe40000000000 */
[----:B------:R-:W-:Y:S01]  /*2d10*/  IABS R161, R62 ;  /* 0x0000003e00a17213 */ /* 0x000fe20000000000 */
[----:B------:R-:W-:Y:S02]  /*2d20*/  IMAD.MOV R57, RZ, RZ, -R57 ;  /* 0x000000ffff397224 */ /* 0x000fe400078e0a39 */
[----:B------:R-:W-:Y:S02]  /*2d30*/  IMAD.MOV R59, RZ, RZ, -R14 ;  /* 0x000000ffff3b7224 */ /* 0x000fe400078e0a0e */
[----:B------:R-:W-:Y:S01]  /*2d40*/  @!P3 IMAD.MOV R77, RZ, RZ, -R77 ;  /* 0x000000ffff4db224 */ /* 0x000fe200078e0a4d */
[----:B------:R-:W-:Y:S01]  /*2d50*/  ISETP.GT.U32.AND P3, PT, R18, R127, PT ;  /* 0x0000007f1200720c */ /* 0x000fe20003f64070 */
[----:B------:R-:W-:-:S04]  /*2d60*/  IMAD.HI.U32 R58, R56, R157, RZ ;  /* 0x0000009d383a7227 */ /* 0x000fc800078e00ff */
[----:B------:R-:W-:-:S04]  /*2d70*/  IMAD.HI.U32 R14, R56, R159, RZ ;  /* 0x0000009f380e7227 */ /* 0x000fc800078e00ff */
[----:B------:R-:W-:-:S04]  /*2d80*/  IMAD.HI.U32 R56, R56, R161, RZ ;  /* 0x000000a138387227 */ /* 0x000fc800078e00ff */
[C---:B------:R-:W-:Y:S02]  /*2d90*/  IMAD R155, R18.reuse, R57, R155 ;  /* 0x00000039129b7224 */ /* 0x040fe400078e029b */
[C---:B------:R-:W-:Y:S02]  /*2da0*/  IMAD R133, R18.reuse, R59, R133 ;  /* 0x0000003b12857224 */ /* 0x040fe400078e0285 */
[----:B------:R-:W-:Y:S01]  /*2db0*/  @!P1 IMAD.MOV R73, RZ, RZ, -R73 ;  /* 0x000000ffff499224 */ /* 0x000fe200078e0a49 */
[C---:B------:R-:W-:Y:S01]  /*2dc0*/  ISETP.GT.U32.AND P1, PT, R18.reuse, R61, PT ;  /* 0x0000003d1200720c */ /* 0x040fe20003f24070 */
[----:B------:R-:W-:Y:S02]  /*2dd0*/  IMAD.MOV.U32 R57, RZ, RZ, R123 ;  /* 0x000000ffff397224 */ /* 0x000fe400078e007b */
[----:B------:R-:W-:Y:S02]  /*2de0*/  @!P5 IMAD.IADD R131, R131, 0x1, -R18 ;  /* 0x000000018383d824 */ /* 0x000fe400078e0a12 */
[----:B------:R-:W-:Y:S01]  /*2df0*/  @!P4 IMAD.MOV R75, RZ, RZ, -R75 ;  /* 0x000000ffff4bc224 */ /* 0x000fe200078e0a4b */
[----:B------:R-:W-:Y:S01]  /*2e00*/  ISETP.GT.U32.AND P4, PT, R18, R63, PT ;  /* 0x0000003f1200720c */ /* 0x000fe20003f84070 */
[----:B------:R-:W-:-:S02]  /*2e10*/  IMAD.MOV R56, RZ, RZ, -R56 ;  /* 0x000000ffff387224 */ /* 0x000fc400078e0a38 */
[----:B------:R-:W-:Y:S01]  /*2e20*/  @!P2 IMAD.MOV R57, RZ, RZ, -R57 ;  /* 0x000000ffff39a224 */ /* 0x000fe200078e0a39 */
[C---:B------:R-:W-:Y:S01]  /*2e30*/  ISETP.GT.U32.AND P2, PT, R18.reuse, R133, PT ;  /* 0x000000851200720c */ /* 0x040fe20003f44070 */
[----:B------:R-:W-:Y:S01]  /*2e40*/  @!P0 IMAD.IADD R125, R125, 0x1, -R18 ;  /* 0x000000017d7d8824 */ /* 0x000fe200078e0a12 */
[C---:B------:R-:W-:Y:S01]  /*2e50*/  ISETP.GT.U32.AND P0, PT, R18.reuse, R155, PT ;  /* 0x0000009b1200720c */ /* 0x040fe20003f04070 */
[----:B------:R-:W-:Y:S01]  /*2e60*/  IMAD.MOV R58, RZ, RZ, -R58 ;  /* 0x000000ffff3a7224 */ /* 0x000fe200078e0a3a */
[C---:B------:R-:W-:Y:S01]  /*2e70*/  ISETP.GT.U32.AND P5, PT, R18.reuse, R131, PT ;  /* 0x000000831200720c */ /* 0x040fe20003fa4070 */
[C---:B------:R-:W-:Y:S02]  /*2e80*/  IMAD R161, R18.reuse, R56, R161 ;  /* 0x0000003812a17224 */ /* 0x040fe400078e02a1 */
[----:B------:R-:W-:Y:S02]  /*2e90*/  IMAD.MOV R14, RZ, RZ, -R14 ;  /* 0x000000ffff0e7224 */ /* 0x000fe400078e0a0e */
[----:B------:R-:W-:-:S02]  /*2ea0*/  IMAD R157, R18, R58, R157 ;  /* 0x0000003a129d7224 */ /* 0x000fc400078e029d */
[--C-:B------:R-:W-:Y:S01]  /*2eb0*/  @!P3 IMAD.IADD R127, R127, 0x1, -R18.reuse ;  /* 0x000000017f7fb824 */ /* 0x100fe200078e0a12 */
[C---:B------:R-:W-:Y:S01]  /*2ec0*/  ISETP.GT.U32.AND P3, PT, R18.reuse, R161, PT ;  /* 0x000000a11200720c */ /* 0x040fe20003f64070 */
[C---:B------:R-:W-:Y:S02]  /*2ed0*/  IMAD R159, R18.reuse, R14, R159 ;  /* 0x0000000e129f7224 */ /* 0x040fe400078e029f */
[--C-:B------:R-:W-:Y:S01]  /*2ee0*/  @!P1 IMAD.IADD R61, R61, 0x1, -R18.reuse ;  /* 0x000000013d3d9824 */ /* 0x100fe200078e0a12 */
[C---:B------:R-:W-:Y:S01]  /*2ef0*/  ISETP.GT.U32.AND P1, PT, R18.reuse, R157, PT ;  /* 0x0000009d1200720c */ /* 0x040fe20003f24070 */
[--C-:B------:R-:W-:Y:S01]  /*2f00*/  @!P4 IMAD.IADD R63, R63, 0x1, -R18.reuse ;  /* 0x000000013f3fc824 */ /* 0x100fe200078e0a12 */
[----:B------:R-:W-:Y:S01]  /*2f10*/  ISETP.GT.U32.AND P4, PT, R18, R159, PT ;  /* 0x0000009f1200720c */ /* 0x000fe20003f84070 */
[--C-:B------:R-:W-:Y:S01]  /*2f20*/  @!P2 IMAD.IADD R133, R133, 0x1, -R18.reuse ;  /* 0x000000018585a824 */ /* 0x100fe200078e0a12 */
[----:B------:R-:W-:Y:S01]  /*2f30*/  ISETP.GE.AND P2, PT, R68, RZ, PT ;  /* 0x000000ff4400720c */ /* 0x000fe20003f46270 */
[--C-:B------:R-:W-:Y:S01]  /*2f40*/  @!P0 IMAD.IADD R155, R155, 0x1, -R18.reuse ;  /* 0x000000019b9b8824 */ /* 0x100fe200078e0a12 */
[----:B------:R-:W-:Y:S01]  /*2f50*/  ISETP.GE.AND P0, PT, R70, RZ, PT ;  /* 0x000000ff4600720c */ /* 0x000fe20003f06270 */
[--C-:B------:R-:W-:Y:S01]  /*2f60*/  @!P5 IMAD.IADD R131, R131, 0x1, -R18.reuse ;  /* 0x000000018383d824 */ /* 0x100fe200078e0a12 */
[----:B------:R-:W-:Y:S01]  /*2f70*/  ISETP.GE.AND P5, PT, R60, RZ, PT ;  /* 0x000000ff3c00720c */ /* 0x000fe20003fa6270 */
[----:B------:R-:W-:Y:S01]  /*2f80*/  @!P3 IMAD.IADD R161, R161, 0x1, -R18 ;  /* 0x00000001a1a1b824 */ /* 0x000fe200078e0a12 */
[----:B------:R-:W-:Y:S01]  /*2f90*/  ISETP.GT.U32.AND P3, PT, R18, R133, PT ;  /* 0x000000851200720c */ /* 0x000fe20003f64070 */
[----:B------:R-:W-:-:S02]  /*2fa0*/  IMAD.MOV.U32 R59, RZ, RZ, R125 ;  /* 0x000000ffff3b7224 */ /* 0x000fc400078e007d */
[--C-:B------:R-:W-:Y:S01]  /*2fb0*/  @!P1 IMAD.IADD R157, R157, 0x1, -R18.reuse ;  /* 0x000000019d9d9824 */ /* 0x100fe200078e0a12 */
[----:B------:R-:W-:Y:S01]  /*2fc0*/  ISETP.GE.AND P1, PT, R72, RZ, PT ;  /* 0x000000ff4800720c */ /* 0x000fe20003f26270 */
[--C-:B------:R-:W-:Y:S01]  /*2fd0*/  @!P4 IMAD.IADD R159, R159, 0x1, -R18.reuse ;  /* 0x000000019f9fc824 */ /* 0x100fe200078e0a12 */
[----:B------:R-:W-:Y:S01]  /*2fe0*/  ISETP.GE.AND P4, PT, R74, RZ, PT ;  /* 0x000000ff4a00720c */ /* 0x000fe20003f86270 */
[----:B------:R-:W-:Y:S01]  /*2ff0*/  @!P2 IMAD.MOV R61, RZ, RZ, -R61 ;  /* 0x000000ffff3da224 */ /* 0x000fe200078e0a3d */
[C---:B------:R-:W-:Y:S01]  /*3000*/  ISETP.GT.U32.AND P2, PT, R18.reuse, R155, PT ;  /* 0x0000009b1200720c */ /* 0x040fe20003f44070 */
[----:B------:R-:W-:Y:S01]  /*3010*/  @!P0 IMAD.MOV R63, RZ, RZ, -R63 ;  /* 0x000000ffff3f8224 */ /* 0x000fe200078e0a3f */
[C---:B------:R-:W-:Y:S01]  /*3020*/  ISETP.GT.U32.AND P0, PT, R18.reuse, R157, PT ;  /* 0x0000009d1200720c */ /* 0x040fe20003f04070 */
[----:B------:R-:W-:Y:S01]  /*3030*/  @!P5 IMAD.MOV R59, RZ, RZ, -R59 ;  /* 0x000000ffff3bd224 */ /* 0x000fe200078e0a3b */
[----:B------:R-:W-:Y:S01]  /*3040*/  ISETP.GT.U32.AND P5, PT, R18, R159, PT ;  /* 0x0000009f1200720c */ /* 0x000fe20003fa4070 */
[----:B------:R-:W-:Y:S01]  /*3050*/  @!P3 IMAD.IADD R133, R133, 0x1, -R18 ;  /* 0x000000018585b824 */ /* 0x000fe200078e0a12 */
[----:B------:R-:W-:Y:S01]  /*3060*/  ISETP.GE.AND P3, PT, R66, RZ, PT ;  /* 0x000000ff4200720c */ /* 0x000fe20003f66270 */
[----:B------:R-:W-:-:S02]  /*3070*/  IMAD.MOV.U32 R67, RZ, RZ, R127 ;  /* 0x000000ffff437224 */ /* 0x000fc400078e007f */
[----:B------:R-:W-:Y:S02]  /*3080*/  IMAD.MOV.U32 R151, RZ, RZ, R131 ;  /* 0x000000ffff977224 */ /* 0x000fe400078e0083 */
[----:B------:R-:W-:Y:S01]  /*3090*/  @!P1 IMAD.MOV R67, RZ, RZ, -R67 ;  /* 0x000000ffff439224 */ /* 0x000fe200078e0a43 */
[----:B------:R-:W-:Y:S01]  /*30a0*/  ISETP.GT.U32.AND P1, PT, R18, R161, PT ;  /* 0x000000a11200720c */ /* 0x000fe20003f24070 */
[----:B------:R-:W-:Y:S01]  /*30b0*/  @!P4 IMAD.MOV R151, RZ, RZ, -R151 ;  /* 0x000000ffff97c224 */ /* 0x000fe200078e0a97 */
[----:B------:R-:W-:Y:S01]  /*30c0*/  ISETP.GE.AND P4, PT, R64, RZ, PT ;  /* 0x000000ff4000720c */ /* 0x000fe20003f86270 */
[--C-:B------:R-:W-:Y:S01]  /*30d0*/  @!P2 IMAD.IADD R155, R155, 0x1, -R18.reuse ;  /* 0x000000019b9ba824 */ /* 0x100fe200078e0a12 */
[----:B------:R-:W-:Y:S01]  /*30e0*/  ISETP.GE.AND P2, PT, R76, RZ, PT ;  /* 0x000000ff4c00720c */ /* 0x000fe20003f46270 */
[--C-:B------:R-:W-:Y:S01]  /*30f0*/  @!P0 IMAD.IADD R157, R157, 0x1, -R18.reuse ;  /* 0x000000019d9d8824 */ /* 0x100fe200078e0a12 */
[----:B------:R-:W-:Y:S01]  /*3100*/  ISETP.GE.AND P0, PT, R80, RZ, PT ;  /* 0x000000ff5000720c */ /* 0x000fe20003f06270 */
[----:B------:R-:W-:Y:S01]  /*3110*/  @!P5 IMAD.IADD R159, R159, 0x1, -R18 ;  /* 0x000000019f9fd824 */ /* 0x000fe200078e0a12 */
[----:B------:R-:W-:Y:S01]  /*3120*/  ISETP.GE.AND P5, PT, R62, RZ, PT ;  /* 0x000000ff3e00720c */ /* 0x000fe20003fa6270 */
[----:B------:R-:W-:Y:S01]  /*3130*/  @!P3 IMAD.MOV R155, RZ, RZ, -R155 ;  /* 0x000000ffff9bb224 */ /* 0x000fe200078e0a9b */
[----:B------:R-:W-:-:S02]  /*3140*/  LOP3.LUT R125, R3, 0x64, RZ, 0xfc, !PT ;  /* 0x00000064037d7812 */ /* 0x000fc400078efcff */
[----:B------:R-:W-:Y:S01]  /*3150*/  PLOP3.LUT P3, PT, PT, PT, UP1, 0x80, 0x8 ;  /* 0x000000000008781c */ /* 0x000fe20003f6f018 */
[----:B------:R-:W-:Y:S02]  /*3160*/  IMAD.MOV.U32 R153, RZ, RZ, R133 ;  /* 0x000000ffff997224 */ /* 0x000fe400078e0085 */
[----:B------:R-:W-:Y:S01]  /*3170*/  @!P1 IMAD.IADD R161, R161, 0x1, -R18 ;  /* 0x00000001a1a19824 */ /* 0x000fe200078e0a12 */
[----:B------:R-:W-:Y:S01]  /*3180*/  ISETP.LT.AND P3, PT, R125, UR12, P3 ;  /* 0x0000000c7d007c0c */ /* 0x000fe20009f61270 */
[----:B------:R-:W-:Y:S01]  /*3190*/  @!P4 IMAD.MOV R153, RZ, RZ, -R153 ;  /* 0x000000ffff99c224 */ /* 0x000fe200078e0a99 */
[----:B------:R-:W-:Y:S01]  /*31a0*/  ISETP.NE.AND P4, PT, R65, RZ, PT ;  /* 0x000000ff4100720c */ /* 0x000fe20003f85270 */
[----:B------:R-:W-:Y:S01]  /*31b0*/  @!P2 IMAD.MOV R157, RZ, RZ, -R157 ;  /* 0x000000ffff9da224 */ /* 0x000fe200078e0a9d */
[----:B------:R-:W-:Y:S01]  /*31c0*/  LOP3.LUT R14, RZ, R65, RZ, 0x33, !PT ;  /* 0x00000041ff0e7212 */ /* 0x000fe200078e33ff */
[----:B------:R-:W-:Y:S02]  /*31d0*/  @!P0 IMAD.MOV R159, RZ, RZ, -R159 ;  /* 0x000000ffff9f8224 */ /* 0x000fe400078e0a9f */
[----:B------:R-:W-:Y:S01]  /*31e0*/  @!P5 IMAD.MOV R161, RZ, RZ, -R161 ;  /* 0x000000ffffa1d224 */ /* 0x000fe200078e0aa1 */
[----:B------:R-:W-:-:S02]  /*31f0*/  PRMT R80, RZ, 0x7610, R80 ;  /* 0x00007610ff507816 */ /* 0x000fc40000000050 */
[C---:B------:R-:W-:Y:S02]  /*3200*/  SEL R69, R14.reuse, R69, !P4 ;  /* 0x000000450e457207 */ /* 0x040fe40006000000 */
[C---:B------:R-:W-:Y:S02]  /*3210*/  SEL R71, R14.reuse, R71, !P4 ;  /* 0x000000470e477207 */ /* 0x040fe40006000000 */
[C---:B------:R-:W-:Y:S01]  /*3220*/  SEL R73, R14.reuse, R73, !P4 ;  /* 0x000000490e497207 */ /* 0x040fe20006000000 */
[----:B------:R-:W2:Y:S01]  /*3230*/  @P3 LDG.E.U16 R80, desc[UR24][R46.64] ;  /* 0x000000182e503981 */ /* 0x000ea2000c1e1500 */
[C---:B------:R-:W-:Y:S02]  /*3240*/  SEL R75, R14.reuse, R75, !P4 ;  /* 0x0000004b0e4b7207 */ /* 0x040fe40006000000 */
[C---:B------:R-:W-:Y:S02]  /*3250*/  SEL R56, R14.reuse, R77, !P4 ;  /* 0x0000004d0e387207 */ /* 0x040fe40006000000 */
[----:B------:R-:W-:-:S02]  /*3260*/  SEL R57, R14, R57, !P4 ;  /* 0x000000390e397207 */ /* 0x000fc40006000000 */
[C---:B------:R-:W-:Y:S02]  /*3270*/  SEL R59, R14.reuse, R59, !P4 ;  /* 0x0000003b0e3b7207 */ /* 0x040fe40006000000 */
[C---:B------:R-:W-:Y:S02]  /*3280*/  SEL R61, R14.reuse, R61, !P4 ;  /* 0x0000003d0e3d7207 */ /* 0x040fe40006000000 */
[C---:B------:R-:W-:Y:S02]  /*3290*/  SEL R63, R14.reuse, R63, !P4 ;  /* 0x0000003f0e3f7207 */ /* 0x040fe40006000000 */
[C---:B------:R-:W-:Y:S02]  /*32a0*/  SEL R67, R14.reuse, R67, !P4 ;  /* 0x000000430e437207 */ /* 0x040fe40006000000 */
[C---:B------:R-:W-:Y:S02]  /*32b0*/  SEL R58, R14.reuse, R151, !P4 ;  /* 0x000000970e3a7207 */ /* 0x040fe40006000000 */
[----:B------:R-:W-:-:S02]  /*32c0*/  SEL R60, R14, R153, !P4 ;  /* 0x000000990e3c7207 */ /* 0x000fc40006000000 */
[C---:B------:R-:W-:Y:S02]  /*32d0*/  SEL R62, R14.reuse, R155, !P4 ;  /* 0x0000009b0e3e7207 */ /* 0x040fe40006000000 */
[C---:B------:R-:W-:Y:S02]  /*32e0*/  SEL R64, R14.reuse, R157, !P4 ;  /* 0x0000009d0e407207 */ /* 0x040fe40006000000 */
[C---:B------:R-:W-:Y:S02]  /*32f0*/  SEL R65, R14.reuse, R159, !P4 ;  /* 0x0000009f0e417207 */ /* 0x040fe40006000000 */
[----:B------:R-:W-:Y:S02]  /*3300*/  SEL R14, R14, R161, !P4 ;  /* 0x000000a10e0e7207 */ /* 0x000fe40006000000 */
[----:B------:R-:W-:Y:S02]  /*3310*/  LOP3.LUT R153, R3, 0x76, RZ, 0xfc, !PT ;  /* 0x0000007603997812 */ /* 0x000fe400078efcff */
[----:B------:R-:W-:-:S02]  /*3320*/  PLOP3.LUT P4, PT, PT, PT, UP1, 0x80, 0x8 ;  /* 0x000000000008781c */ /* 0x000fc40003f8f018 */
[C---:B------:R-:W-:Y:S02]  /*3330*/  LOP3.LUT R133, R3.reuse, 0x68, RZ, 0xfc, !PT ;  /* 0x0000006803857812 */ /* 0x040fe400078efcff */
[----:B------:R-:W-:Y:S02]  /*3340*/  PLOP3.LUT P2, PT, PT, PT, UP1, 0x80, 0x8 ;  /* 0x000000000008781c */ /* 0x000fe40003f4f018 */
[----:B------:R-:W-:Y:S02]  /*3350*/  LOP3.LUT R151, R3, 0x78, RZ, 0xfc, !PT ;  /* 0x0000007803977812 */ /* 0x000fe400078efcff */
[----:B------:R-:W-:Y:S02]  /*3360*/  PLOP3.LUT P3, PT, PT, PT, UP1, 0x80, 0x8 ;  /* 0x000000000008781c */ /* 0x000fe40003f6f018 */
[----:B------:R-:W-:Y:S02]  /*3370*/  ISETP.LT.AND P4, PT, R153, UR12, P4 ;  /* 0x0000000c99007c0c */ /* 0x000fe4000a781270 */
[----:B------:R-:W-:-:S02]  /*3380*/  ISETP.LT.AND P2, PT, R133, UR12, P2 ;  /* 0x0000000c85007c0c */ /* 0x000fc40009741270 */
[----:B------:R-:W-:Y:S02]  /*3390*/  ISETP.LT.AND P3, PT, R151, UR12, P3 ;  /* 0x0000000c97007c0c */ /* 0x000fe40009f61270 */
[----:B------:R-:W-:Y:S02]  /*33a0*/  PRMT R187, RZ, 0x7610, R187 ;  /* 0x00007610ffbb7816 */ /* 0x000fe400000000bb */
[C---:B------:R-:W-:Y:S02]  /*33b0*/  LOP3.LUT R131, R3.reuse, 0x6a, RZ, 0xfc, !PT ;  /* 0x0000006a03837812 */ /* 0x040fe400078efcff */
[----:B------:R-:W-:Y:S02]  /*33c0*/  PLOP3.LUT P0, PT, PT, PT, UP1, 0x80, 0x8 ;  /* 0x000000000008781c */ /* 0x000fe40003f0f018 */
[----:B------:R-:W-:Y:S01]  /*33d0*/  PRMT R179, RZ, 0x7610, R179 ;  /* 0x00007610ffb37816 */ /* 0x000fe200000000b3 */
[----:B------:R-:W2:Y:S01]  /*33e0*/  @P4 LDG.E.U16 R187, desc[UR24][R42.64] ;  /* 0x000000182abb4981 */ /* 0x000ea2000c1e1500 */
[----:B------:R-:W-:-:S02]  /*33f0*/  LOP3.LUT R127, R3, 0x6c, RZ, 0xfc, !PT ;  /* 0x0000006c037f7812 */ /* 0x000fc400078efcff */
[----:B------:R-:W-:Y:S02]  /*3400*/  PLOP3.LUT P5, PT, PT, PT, UP1, 0x80, 0x8 ;  /* 0x000000000008781c */ /* 0x000fe40003faf018 */
[----:B------:R-:W-:Y:S01]  /*3410*/  PRMT R189, RZ, 0x7610, R189 ;  /* 0x00007610ffbd7816 */ /* 0x000fe200000000bd */
[----:B------:R-:W2:Y:S01]  /*3420*/  @P2 LDG.E.U16 R179, desc[UR24][R50.64] ;  /* 0x0000001832b32981 */ /* 0x000ea2000c1e1500 */
[----:B------:R-:W-:Y:S02]  /*3430*/  ISETP.LT.AND P0, PT, R131, UR12, P0 ;  /* 0x0000000c83007c0c */ /* 0x000fe40008701270 */
[----:B------:R-:W-:Y:S02]  /*3440*/  ISETP.LT.AND P5, PT, R127, UR12, P5 ;  /* 0x0000000c7f007c0c */ /* 0x000fe4000afa1270 */
[----:B------:R-:W-:Y:S01]  /*3450*/  LOP3.LUT R161, R3, 0x7a, RZ, 0xfc, !PT ;  /* 0x0000007a03a17812 */ /* 0x000fe200078efcff */
[----:B------:R0:W2:Y:S01]  /*3460*/  @P3 LDG.E.U16 R189, desc[UR24][R32.64] ;  /* 0x0000001820bd3981 */ /* 0x0000a2000c1e1500 */
[----:B------:R-:W-:-:S02]  /*3470*/  PLOP3.LUT P4, PT, PT, PT, UP1, 0x80, 0x8 ;  /* 0x000000000008781c */ /* 0x000fc40003f8f018 */
[C---:B------:R-:W-:Y:S02]  /*3480*/  LOP3.LUT R123, R3.reuse, 0x66, RZ, 0xfc, !PT ;  /* 0x00000066037b7812 */ /* 0x040fe400078efcff */
[----:B------:R-:W-:Y:S02]  /*3490*/  PLOP3.LUT P1, PT, PT, PT, UP1, 0x80, 0x8 ;  /* 0x000000000008781c */ /* 0x000fe40003f2f018 */
[C---:B------:R-:W-:Y:S02]  /*34a0*/  LOP3.LUT R155, R3.reuse, 0x74, RZ, 0xfc, !PT ;  /* 0x00000074039b7812 */ /* 0x040fe400078efcff */
[----:B------:R-:W-:Y:S02]  /*34b0*/  PLOP3.LUT P2, PT, PT, PT, UP1, 0x80, 0x8 ;  /* 0x000000000008781c */ /* 0x000fe40003f4f018 */
[----:B------:R-:W-:Y:S02]  /*34c0*/  LOP3.LUT R163, R3, 0x7c, RZ, 0xfc, !PT ;  /* 0x0000007c03a37812 */ /* 0x000fe400078efcff */
[----:B------:R-:W-:-:S02]  /*34d0*/  PLOP3.LUT P3, PT, PT, PT, UP1, 0x80, 0x8 ;  /* 0x000000000008781c */ /* 0x000fc40003f6f018 */
[----:B------:R-:W-:Y:S02]  /*34e0*/  ISETP.LT.AND P4, PT, R161, UR12, P4 ;  /* 0x0000000ca1007c0c */ /* 0x000fe4000a781270 */
[----:B------:R-:W-:Y:S02]  /*34f0*/  ISETP.LT.AND P1, PT, R123, UR12, P1 ;  /* 0x0000000c7b007c0c */ /* 0x000fe40008f21270 */
[----:B------:R-:W-:Y:S02]  /*3500*/  PRMT R181, RZ, 0x7610, R181 ;  /* 0x00007610ffb57816 */ /* 0x000fe400000000b5 */
[----:B------:R-:W-:Y:S02]  /*3510*/  ISETP.LT.AND P2, PT, R155, UR12, P2 ;  /* 0x0000000c9b007c0c */ /* 0x000fe40009741270 */
[----:B------:R-:W-:Y:S01]  /*3520*/  PRMT R84, RZ, 0x7610, R84 ;  /* 0x00007610ff547816 */ /* 0x000fe20000000054 */
[----:B------:R-:W-:Y:S01]  /*3530*/  IMAD R18, R104, UR15, RZ ;  /* 0x0000000f68127c24 */ /* 0x000fe2000f8e02ff */
[----:B------:R-:W-:Y:S01]  /*3540*/  ISETP.LT.AND P3, PT, R163, UR12, P3 ;  /* 0x0000000ca3007c0c */ /* 0x000fe20009f61270 */
[----:B------:R-:W3:Y:S01]  /*3550*/  @P0 LDG.E.U16 R181, desc[UR24][R54.64] ;  /* 0x0000001836b50981 */ /* 0x000ee2000c1e1500 */
[----:B------:R-:W-:-:S02]  /*3560*/  PRMT R191, RZ, 0x7610, R191 ;  /* 0x00007610ffbf7816 */ /* 0x000fc400000000bf */
[----:B------:R-:W-:Y:S01]  /*3570*/  PRMT R177, RZ, 0x7610, R177 ;  /* 0x00007610ffb17816 */ /* 0x000fe200000000b1 */
[----:B------:R-:W3:Y:S01]  /*3580*/  @P5 LDG.E.U16 R84, desc[UR24][R52.64] ;  /* 0x0000001834545981 */ /* 0x000ee2000c1e1500 */
[----:B------:R-:W-:Y:S02]  /*3590*/  LOP3.LUT R159, R3, 0x70, RZ, 0xfc, !PT ;  /* 0x00000070039f7812 */ /* 0x000fe400078efcff */
[----:B------:R-:W-:Y:S01]  /*35a0*/  PRMT R90, RZ, 0x7610, R90 ;  /* 0x00007610ff5a7816 */ /* 0x000fe2000000005a */
[----:B------:R-:W4:Y:S01]  /*35b0*/  @P4 LDG.E.U16 R191, desc[UR24][R28.64] ;  /* 0x000000181cbf4981 */ /* 0x000f22000c1e1500 */
[----:B------:R-:W-:Y:S02]  /*35c0*/  PLOP3.LUT P0, PT, PT, PT, UP1, 0x80, 0x8 ;  /* 0x000000000008781c */ /* 0x000fe40003f0f018 */
[----:B------:R-:W-:Y:S01]  /*35d0*/  PRMT R92, RZ, 0x7610, R92 ;  /* 0x00007610ff5c7816 */ /* 0x000fe2000000005c */
[----:B------:R-:W4:Y:S01]  /*35e0*/  @P1 LDG.E.U16 R177, desc[UR24][R48.64] ;  /* 0x0000001830b11981 */ /* 0x000f22000c1e1500 */
[----:B------:R-:W-:-:S02]  /*35f0*/  LEA R77, P5, R18, UR22, 0x1 ;  /* 0x00000016124d7c11 */ /* 0x000fc4000f8a08ff */
[----:B------:R-:W-:Y:S01]  /*3600*/  LOP3.LUT R157, R3, 0x72, RZ, 0xfc, !PT ;  /* 0x00000072039d7812 */ /* 0x000fe200078efcff */
[----:B------:R-:W4:Y:S01]  /*3610*/  @P2 LDG.E.U16 R90, desc[UR24][R40.64] ;  /* 0x00000018285a2981 */ /* 0x000f22000c1e1500 */
[----:B------:R-:W-:Y:S02]  /*3620*/  ISETP.LT.AND P0, PT, R159, UR12, P0 ;  /* 0x0000000c9f007c0c */ /* 0x000fe40008701270 */
[----:B------:R-:W-:Y:S01]  /*3630*/  PRMT R183, RZ, 0x7610, R183 ;  /* 0x00007610ffb77816 */ /* 0x000fe200000000b7 */
[----:B------:R-:W4:Y:S01]  /*3640*/  @P3 LDG.E.U16 R92, desc[UR24][R16.64] ;  /* 0x00000018105c3981 */ /* 0x000f22000c1e1500 */
[----:B------:R-:W-:Y:S02]  /*3650*/  LEA.HI.X.SX32 R193, R18, UR23, 0x1, P5 ;  /* 0x0000001712c17c11 */ /* 0x000fe4000a8f0eff */
[----:B------:R-:W-:Y:S02]  /*3660*/  PRMT R165, RZ, 0x7610, R165 ;  /* 0x00007610ffa57816 */ /* 0x000fe400000000a5 */
[----:B------:R-:W-:-:S02]  /*3670*/  PRMT R185, RZ, 0x7610, R185 ;  /* 0x00007610ffb97816 */ /* 0x000fc400000000b9 */
[----:B------:R-:W-:Y:S02]  /*3680*/  PRMT R167, RZ, 0x7610, R167 ;  /* 0x00007610ffa77816 */ /* 0x000fe400000000a7 */
[----:B------:R-:W-:Y:S01]  /*3690*/  LOP3.LUT R96, R3, 0x4, RZ, 0xfc, !PT ;  /* 0x0000000403607812 */ /* 0x000fe200078efcff */
[----:B------:R1:W4:Y:S01]  /*36a0*/  @P0 LDG.E.U16 R183, desc[UR24][R36.64] ;  /* 0x0000001824b70981 */ /* 0x000322000c1e1500 */
[----:B------:R-:W-:Y:S02]  /*36b0*/  PLOP3.LUT P4, PT, PT, PT, UP1, 0x80, 0x8 ;  /* 0x000000000008781c */ /* 0x000fe40003f8f018 */
[----:B------:R-:W-:Y:S02]  /*36c0*/  PRMT R169, RZ, 0x7610, R169 ;  /* 0x00007610ffa97816 */ /* 0x000fe400000000a9 */
[----:B------:R-:W-:Y:S02]  /*36d0*/  PRMT R82, RZ, 0x7610, R82 ;  /* 0x00007610ff527816 */ /* 0x000fe40000000052 */
[----:B------:R-:W-:Y:S01]  /*36e0*/  PRMT R173, RZ, 0x7610, R173 ;  /* 0x00007610ffad7816 */ /* 0x000fe200000000ad */
[----:B0-----:R-:W-:Y:S01]  /*36f0*/  IMAD R33, R59, UR4, RZ ;  /* 0x000000043b217c24 */ /* 0x001fe2000f8e02ff */
[----:B------:R-:W-:-:S02]  /*3700*/  PLOP3.LUT P1, PT, PT, PT, UP1, 0x80, 0x8 ;  /* 0x000000000008781c */ /* 0x000fc40003f2f018 */
[----:B------:R-:W-:Y:S01]  /*3710*/  PRMT R175, RZ, 0x7610, R175 ;  /* 0x00007610ffaf7816 */ /* 0x000fe200000000af */
[----:B------:R-:W-:Y:S01]  /*3720*/  IMAD R32, R57, UR4, RZ ;  /* 0x0000000439207c24 */ /* 0x000fe2000f8e02ff */
[----:B------:R-:W-:Y:S01]  /*3730*/  LOP3.LUT R18, R3, 0x2, RZ, 0xfc, !PT ;  /* 0x0000000203127812 */ /* 0x000fe200078efcff */
[----:B------:R-:W-:Y:S01]  /*3740*/  IMAD R42, R64, UR4, RZ ;  /* 0x00000004402a7c24 */ /* 0x000fe2000f8e02ff */
[----:B------:R-:W-:Y:S01]  /*3750*/  PLOP3.LUT P2, PT, PT, PT, UP1, 0x80, 0x8 ;  /* 0x000000000008781c */ /* 0x000fe20003f4f018 */
[----:B------:R-:W-:Y:S01]  /*3760*/  IMAD R43, R65, UR4, RZ ;  /* 0x00000004412b7c24 */ /* 0x000fe2000f8e02ff */
[----:B------:R-:W-:Y:S02]  /*3770*/  ISETP.LT.AND P3, PT, R3, UR12, P4 ;  /* 0x0000000c03007c0c */ /* 0x000fe4000a761270 */
[----:B------:R-:W-:Y:S02]  /*3780*/  PRMT R171, RZ, 0x7610, R171 ;  /* 0x00007610ffab7816 */ /* 0x000fe400000000ab */
[----:B------:R-:W-:-:S02]  /*3790*/  LEA.HI R98, R0, 0x6e, RZ, 0x1a ;  /* 0x0000006e00627811 */ /* 0x000fc400078fd0ff */
[----:B------:R-:W-:Y:S01]  /*37a0*/  LEA.HI R100, R0, 0x7e, RZ, 0x1a ;  /* 0x0000007e00647811 */ /* 0x000fe200078fd0ff */
[----:B------:R-:W-:Y:S01]  /*37b0*/  IMAD R14, R14, UR4, RZ ;  /* 0x000000040e0e7c24 */ /* 0x000fe2000f8e02ff */
[----:B------:R-:W-:Y:S01]  /*37c0*/  ISETP.LT.AND P1, PT, R157, UR12, P1 ;  /* 0x0000000c9d007c0c */ /* 0x000fe20008f21270 */
[----:B------:R-:W0:Y:S01]  /*37d0*/  LDCU.64 UR14, c[0x0][0x380] ;  /* 0x00007000ff0e77ac */ /* 0x000e220008000a00 */
[----:B------:R-:W-:Y:S02]  /*37e0*/  ISETP.LT.AND P2, PT, R18, UR12, P2 ;  /* 0x0000000c12007c0c */ /* 0x000fe40009741270 */
[----:B-1----:R-:W-:Y:S01]  /*37f0*/  LOP3.LUT R36, R3, 0x6, RZ, 0xfc, !PT ;  /* 0x0000000603247812 */ /* 0x002fe200078efcff */
[----:B------:R-:W4:Y:S01]  /*3800*/  @P3 LDG.E.U16 R165, desc[UR24][R134.64] ;  /* 0x0000001886a53981 */ /* 0x000f22000c1e1500 */
[----:B------:R-:W-:Y:S02]  /*3810*/  PLOP3.LUT P0, PT, PT, PT, UP1, 0x80, 0x8 ;  /* 0x000000000008781c */ /* 0x000fe40003f0f018 */
[----:B------:R-:W-:-:S02]  /*3820*/  PLOP3.LUT P5, PT, PT, PT, UP1, 0x80, 0x8 ;  /* 0x000000000008781c */ /* 0x000fc40003faf018 */
[----:B------:R-:W-:Y:S02]  /*3830*/  ISETP.LT.AND P0, PT, R36, UR12, P0 ;  /* 0x0000000c24007c0c */ /* 0x000fe40008701270 */
[----:B------:R-:W-:Y:S01]  /*3840*/  LEA.HI R18, R0, 0x1e, RZ, 0x1a ;  /* 0x0000001e00127811 */ /* 0x000fe200078fd0ff */
[----:B------:R1:W4:Y:S01]  /*3850*/  @P1 LDG.E.U16 R185, desc[UR24][R38.64] ;  /* 0x0000001826b91981 */ /* 0x000322000c1e1500 */
[----:B------:R-:W-:-:S03]  /*3860*/  PLOP3.LUT P4, PT, PT, PT, UP1, 0x80, 0x8 ;  /* 0x000000000008781c */ /* 0x000fc60003f8f018 */
[----:B------:R-:W4:Y:S01]  /*3870*/  @P2 LDG.E.U16 R167, desc[UR24][R136.64] ;  /* 0x0000001888a72981 */ /* 0x000f22000c1e1500 */
[----:B------:R-:W-:Y:S02]  /*3880*/  ISETP.LT.AND P5, PT, R96, UR12, P5 ;  /* 0x0000000c60007c0c */ /* 0x000fe4000afa1270 */
[----:B------:R-:W-:Y:S02]  /*3890*/  ISETP.LT.AND P4, PT, R18, UR12, P4 ;  /* 0x0000000c12007c0c */ /* 0x000fe4000a781270 */
[C---:B------:R-:W-:Y:S01]  /*38a0*/  LEA.HI R16, R0.reuse, 0x2e, RZ, 0x1a ;  /* 0x0000002e00107811 */ /* 0x040fe200078fd0ff */
[----:B------:R-:W4:Y:S01]  /*38b0*/  @P0 LDG.E.U16 R169, desc[UR24][R140.64] ;  /* 0x000000188ca90981 */ /* 0x000f22000c1e1500 */
[----:B------:R-:W-:Y:S02]  /*38c0*/  LEA.HI R17, R0, 0x3e, RZ, 0x1a ;  /* 0x0000003e00117811 */ /* 0x000fe400078fd0ff */
[----:B------:R-:W-:Y:S02]  /*38d0*/  PLOP3.LUT P3, PT, PT, PT, UP1, 0x80, 0x8 ;  /* 0x000000000008781c */ /* 0x000fe40003f6f018 */
[----:B------:R-:W-:-:S02]  /*38e0*/  PLOP3.LUT P2, PT, PT, PT, UP1, 0x80, 0x8 ;  /* 0x000000000008781c */ /* 0x000fc40003f4f018 */
[----:B------:R-:W-:Y:S01]  /*38f0*/  ISETP.LT.AND P3, PT, R16, UR12, P3 ;  /* 0x0000000c10007c0c */ /* 0x000fe20009f61270 */
[----:B------:R-:W-:Y:S01]  /*3900*/  IMAD R16, R69, UR4, RZ ;  /* 0x0000000445107c24 */ /* 0x000fe2000f8e02ff */
[----:B------:R-:W-:Y:S01]  /*3910*/  ISETP.LT.AND P2, PT, R17, UR12, P2 ;  /* 0x0000000c11007c0c */ /* 0x000fe20009741270 */
[----:B------:R-:W-:Y:S01]  /*3920*/  IMAD R17, R71, UR4, RZ ;  /* 0x0000000447117c24 */ /* 0x000fe2000f8e02ff */
[----:B------:R-:W-:Y:S01]  /*3930*/  LEA.HI R28, R0, 0x4e, RZ, 0x1a ;  /* 0x0000004e001c7811 */ /* 0x000fe200078fd0ff */
[----:B------:R-:W4:Y:S01]  /*3940*/  @P5 LDG.E.U16 R82, desc[UR24][R138.64] ;  /* 0x000000188a525981 */ /* 0x000f22000c1e1500 */
[----:B------:R-:W-:Y:S01]  /*3950*/  PLOP3.LUT P0, PT, PT, PT, UP1, 0x80, 0x8 ;  /* 0x000000000008781c */ /* 0x000fe20003f0f018 */
[----:B------:R-:W-:Y:S01]  /*3960*/  IMAD R29, R56, UR4, RZ ;  /* 0x00000004381d7c24 */ /* 0x000fe2000f8e02ff */
[-C--:B------:R-:W-:Y:S01]  /*3970*/  LEA R48, P5, R17, R77.reuse, 0x1 ;  /* 0x0000004d11307211 */ /* 0x080fe200078a08ff */
[----:B------:R-:W4:Y:S01]  /*3980*/  @P4 LDG.E.U16 R173, desc[UR24][R144.64] ;  /* 0x0000001890ad4981 */ /* 0x000f22000c1e1500 */
[----:B------:R-:W-:Y:S01]  /*3990*/  ISETP.LT.AND P0, PT, R28, UR12, P0 ;  /* 0x0000000c1c007c0c */ /* 0x000fe20008701270 */
[----:B------:R-:W-:Y:S01]  /*39a0*/  IMAD R28, R75, UR4, RZ ;  /* 0x000000044b1c7c24 */ /* 0x000fe2000f8e02ff */
[C---:B------:R-:W-:Y:S01]  /*39b0*/  LEA R46, P4, R16.reuse, R77, 0x1 ;  /* 0x0000004d102e7211 */ /* 0x040fe200078808ff */
[----:B------:R-:W-:Y:S01]  /*39c0*/  IMAD R36, R61, UR4, RZ ;  /* 0x000000043d247c24 */ /* 0x000fe2000f8e02ff */
[-C--:B------:R-:W-:Y:S01]  /*39d0*/  LEA.HI.X.SX32 R49, R17, R193.reuse, 0x1, P5 ;  /* 0x000000c111317211 */ /* 0x080fe200028f0eff */
[----:B------:R-:W-:Y:S01]  /*39e0*/  IMAD R18, R73, UR4, RZ ;  /* 0x0000000449127c24 */ /* 0x000fe2000f8e02ff */
[----:B------:R-:W-:-:S02]  /*39f0*/  LEA.HI.X.SX32 R47, R16, R193, 0x1, P4 ;  /* 0x000000c1102f7211 */ /* 0x000fc400020f0eff */
[----:B------:R-:W-:Y:S01]  /*3a00*/  LEA.HI R37, R0, 0xe, RZ, 0x1a ;  /* 0x0000000e00257811 */ /* 0x000fe200078fd0ff */
[----:B-1----:R-:W-:Y:S01]  /*3a10*/  IMAD R39, R58, UR4, RZ ;  /* 0x000000043a277c24 */ /* 0x002fe2000f8e02ff */
[-C--:B------:R-:W-:Y:S01]  /*3a20*/  LEA R52, P4, R28, R77.reuse, 0x1 ;  /* 0x0000004d1c347211 */ /* 0x080fe200078808ff */
[----:B------:R-:W-:Y:S01]  /*3a30*/  IMAD R40, R60, UR4, RZ ;  /* 0x000000043c287c24 */ /* 0x000fe2000f8e02ff */
[----:B------:R-:W-:Y:S01]  /*3a40*/  LEA R54, P5, R29, R77, 0x1 ;  /* 0x0000004d1d367211 */ /* 0x000fe200078a08ff */
[----:B------:R-:W-:Y:S01]  /*3a50*/  IMAD R38, R67, UR4, RZ ;  /* 0x0000000443267c24 */ /* 0x000fe2000f8e02ff */
[----:B------:R-:W-:Y:S01]  /*3a60*/  PLOP3.LUT P1, PT, PT, PT, UP1, 0x80, 0x8 ;  /* 0x000000000008781c */ /* 0x000fe20003f2f018 */
[----:B------:R-:W4:Y:S01]  /*3a70*/  @P3 LDG.E.U16 R175, desc[UR24][R146.64] ;  /* 0x0000001892af3981 */ /* 0x000f22000c1e1500 */
[-C--:B------:R-:W-:Y:S02]  /*3a80*/  LEA.HI.X.SX32 R53, R28, R193.reuse, 0x1, P4 ;  /* 0x000000c11c357211 */ /* 0x080fe400020f0eff */
[----:B------:R-:W-:-:S02]  /*3a90*/  LEA.HI.X.SX32 R55, R29, R193, 0x1, P5 ;  /* 0x000000c11d377211 */ /* 0x000fc400028f0eff */
[-C--:B------:R-:W-:Y:S02]  /*3aa0*/  LEA R58, P4, R33, R77.reuse, 0x1 ;  /* 0x0000004d213a7211 */ /* 0x080fe400078808ff */
[-C--:B------:R-:W-:Y:S02]  /*3ab0*/  LEA R60, P5, R36, R77.reuse, 0x1 ;  /* 0x0000004d243c7211 */ /* 0x080fe400078a08ff */
[----:B------:R-:W-:Y:S02]  /*3ac0*/  ISETP.LT.AND P1, PT, R37, UR12, P1 ;  /* 0x0000000c25007c0c */ /* 0x000fe40008f21270 */
[----:B------:R-:W-:Y:S01]  /*3ad0*/  LEA R50, P3, R18, R77, 0x1 ;  /* 0x0000004d12327211 */ /* 0x000fe200078608ff */
[----:B------:R-:W-:Y:S01]  /*3ae0*/  IMAD R41, R62, UR4, RZ ;  /* 0x000000043e297c24 */ /* 0x000fe2000f8e02ff */
[-C--:B------:R-:W-:Y:S02]  /*3af0*/  LEA.HI.X.SX32 R59, R33, R193.reuse, 0x1, P4 ;  /* 0x000000c1213b7211 */ /* 0x080fe400020f0eff */
[----:B------:R-:W-:-:S02]  /*3b00*/  LEA.HI.X.SX32 R61, R36, R193, 0x1, P5 ;  /* 0x000000c1243d7211 */ /* 0x000fc400028f0eff */
[-C--:B------:R-:W-:Y:S02]  /*3b10*/  LEA R64, P4, R38, R77.reuse, 0x1 ;  /* 0x0000004d26407211 */ /* 0x080fe400078808ff */
[----:B------:R-:W-:Y:S01]  /*3b20*/  LEA R66, P5, R39, R77, 0x1 ;  /* 0x0000004d27427211 */ /* 0x000fe200078a08ff */
[----:B------:R-:W-:Y:S01]  /*3b30*/  IMAD R37, R63, UR4, RZ ;  /* 0x000000043f257c24 */ /* 0x000fe2000f8e02ff */
[----:B------:R-:W-:Y:S01]  /*3b40*/  LEA.HI.X.SX32 R51, R18, R193, 0x1, P3 ;  /* 0x000000c112337211 */ /* 0x000fe200018f0eff */
[----:B------:R-:W4:Y:S01]  /*3b50*/  @P1 LDG.E.U16 R171, desc[UR24][R142.64] ;  /* 0x000000188eab1981 */ /* 0x000f22000c1e1500 */
[----:B------:R-:W-:Y:S02]  /*3b60*/  LEA R56, P3, R32, R77, 0x1 ;  /* 0x0000004d20387211 */ /* 0x000fe400078608ff */
[-C--:B------:R-:W-:Y:S02]  /*3b70*/  LEA.HI.X.SX32 R65, R38, R193.reuse, 0x1, P4 ;  /* 0x000000c126417211 */ /* 0x080fe400020f0eff */
[----:B------:R-:W-:-:S02]  /*3b80*/  LEA.HI.X.SX32 R67, R39, R193, 0x1, P5 ;  /* 0x000000c127437211 */ /* 0x000fc400028f0eff */
[----:B------:R-:W-:Y:S02]  /*3b90*/  PRMT R29, RZ, 0x7610, R29 ;  /* 0x00007610ff1d7816 */ /* 0x000fe4000000001d */
[-C--:B------:R-:W-:Y:S02]  /*3ba0*/  LEA R70, P4, R41, R77.reuse, 0x1 ;  /* 0x0000004d29467211 */ /* 0x080fe400078808ff */
[----:B------:R-:W-:Y:S02]  /*3bb0*/  LEA R72, P5, R42, R77, 0x1 ;  /* 0x0000004d2a487211 */ /* 0x000fe400078a08ff */
[----:B------:R-:W-:Y:S01]  /*3bc0*/  LEA.HI.X.SX32 R57, R32, R193, 0x1, P3 ;  /* 0x000000c120397211 */ /* 0x000fe200018f0eff */
[----:B------:R-:W4:Y:S01]  /*3bd0*/  @P2 LDG.E.U16 R29, desc[UR24][R148.64] ;  /* 0x00000018941d2981 */ /* 0x000f22000c1e1500 */
[----:B------:R-:W-:Y:S02]  /*3be0*/  LEA R62, P3, R37, R77, 0x1 ;  /* 0x0000004d253e7211 */ /* 0x000fe400078608ff */
[----:B------:R-:W-:-:S02]  /*3bf0*/  LEA.HI.X.SX32 R71, R41, R193, 0x1, P4 ;  /* 0x000000c129477211 */ /* 0x000fc400020f0eff */
[-C--:B------:R-:W-:Y:S02]  /*3c00*/  LEA.HI.X.SX32 R73, R42, R193.reuse, 0x1, P5 ;  /* 0x000000c12a497211 */ /* 0x080fe400028f0eff */
[----:B------:R-:W-:Y:S02]  /*3c10*/  LEA.HI R96, R0, 0x5e, RZ, 0x1a ;  /* 0x0000005e00607811 */ /* 0x000fe400078fd0ff */
[----:B------:R-:W-:Y:S02]  /*3c20*/  PLOP3.LUT P1, PT, PT, PT, UP1, 0x80, 0x8 ;  /* 0x000000000008781c */ /* 0x000fe40003f2f018 */
[----:B------:R-:W-:Y:S02]  /*3c30*/  PLOP3.LUT P4, PT, PT, PT, UP1, 0x80, 0x8 ;  /* 0x000000000008781c */ /* 0x000fe40003f8f018 */
[----:B------:R-:W-:Y:S02]  /*3c40*/  PLOP3.LUT P5, PT, PT, PT, UP1, 0x80, 0x8 ;  /* 0x000000000008781c */ /* 0x000fe40003faf018 */
[----:B------:R-:W-:-:S02]  /*3c50*/  LEA.HI.X.SX32 R63, R37, R193, 0x1, P3 ;  /* 0x000000c1253f7211 */ /* 0x000fc400018f0eff */
[----:B------:R-:W-:Y:S02]  /*3c60*/  PLOP3.LUT P2, PT, PT, PT, UP1, 0x80, 0x8 ;  /* 0x000000000008781c */ /* 0x000fe40003f4f018 */
[----:B------:R-:W-:Y:S02]  /*3c70*/  LEA R68, P3, R40, R77, 0x1 ;  /* 0x0000004d28447211 */ /* 0x000fe400078608ff */
[----:B------:R-:W-:Y:S02]  /*3c80*/  ISETP.LT.AND P1, PT, R96, UR12, P1 ;  /* 0x0000000c60007c0c */ /* 0x000fe40008f21270 */
[----:B------:R-:W-:Y:S02]  /*3c90*/  ISETP.LT.AND P4, PT, R98, UR12, P4 ;  /* 0x0000000c62007c0c */ /* 0x000fe4000a781270 */
[----:B------:R-:W-:Y:S02]  /*3ca0*/  ISETP.LT.AND P5, PT, R100, UR12, P5 ;  /* 0x0000000c64007c0c */ /* 0x000fe4000afa1270 */
[----:B------:R-:W-:-:S02]  /*3cb0*/  ISETP.LT.AND P2, PT, R104, UR12, P2 ;  /* 0x0000000c68007c0c */ /* 0x000fc40009741270 */
[----:B------:R-:W-:Y:S02]  /*3cc0*/  LEA.HI.X.SX32 R69, R40, R193, 0x1, P3 ;  /* 0x000000c128457211 */ /* 0x000fe400018f0eff */
[C---:B------:R-:W-:Y:S02]  /*3cd0*/  LEA R74, P3, R43.reuse, R77, 0x1 ;  /* 0x0000004d2b4a7211 */ /* 0x040fe400078608ff */
[----:B------:R-:W-:Y:S02]  /*3ce0*/  PRMT R33, RZ, 0x7610, R33 ;  /* 0x00007610ff217816 */ /* 0x000fe40000000021 */
[----:B------:R-:W-:Y:S02]  /*3cf0*/  LEA.HI.X.SX32 R75, R43, R193, 0x1, P3 ;  /* 0x000000c12b4b7211 */ /* 0x000fe400018f0eff */
[----:B------:R-:W-:Y:S02]  /*3d00*/  PRMT R37, RZ, 0x7610, R37 ;  /* 0x00007610ff257816 */ /* 0x000fe40000000025 */
[----:B------:R-:W-:Y:S01]  /*3d10*/  PRMT R39, RZ, 0x7610, R39 ;  /* 0x00007610ff277816 */ /* 0x000fe20000000027 */
[----:B------:R-:W4:Y:S01]  /*3d20*/  @P0 LDG.E.U16 R33, desc[UR24][R128.64] ;  /* 0x0000001880210981 */ /* 0x000f22000c1e1500 */
[----:B------:R-:W-:-:S02]  /*3d30*/  PRMT R41, RZ, 0x7610, R41 ;  /* 0x00007610ff297816 */ /* 0x000fc40000000029 */
[----:B------:R-:W-:Y:S01]  /*3d40*/  LEA R76, P3, R14, R77, 0x1 ;  /* 0x0000004d0e4c7211 */ /* 0x000fe200078608ff */
[----:B------:R-:W4:Y:S01]  /*3d50*/  @P1 LDG.E.U16 R37, desc[UR24][R110.64] ;  /* 0x000000186e251981 */ /* 0x000f22000c1e1500 */
[----:B------:R-:W-:Y:S02]  /*3d60*/  PRMT R28, RZ, 0x7610, R28 ;  /* 0x00007610ff1c7816 */ /* 0x000fe4000000001c */
[----:B------:R-:W-:Y:S01]  /*3d70*/  PRMT R42, RZ, 0x7610, R42 ;  /* 0x00007610ff2a7816 */ /* 0x000fe2000000002a */
[----:B------:R-:W4:Y:S01]  /*3d80*/  @P4 LDG.E.U16 R39, desc[UR24][R94.64] ;  /* 0x000000185e274981 */ /* 0x000f22000c1e1500 */
[----:B------:R-:W-:Y:S02]  /*3d90*/  PRMT R32, RZ, 0x7610, R32 ;  /* 0x00007610ff207816 */ /* 0x000fe40000000020 */
[----:B------:R-:W-:Y:S01]  /*3da0*/  PRMT R96, RZ, 0x7610, R96 ;  /* 0x00007610ff607816 */ /* 0x000fe20000000060 */
[----:B------:R-:W4:Y:S01]  /*3db0*/  @P5 LDG.E.U16 R41, desc[UR24][R88.64] ;  /* 0x0000001858295981 */ /* 0x000f22000c1e1500 */
[----:B------:R-:W-:-:S02]  /*3dc0*/  PRMT R36, RZ, 0x7610, R36 ;  /* 0x00007610ff247816 */ /* 0x000fc40000000024 */
[----:B------:R-:W-:Y:S01]  /*3dd0*/  PRMT R98, RZ, 0x7610, R98 ;  /* 0x00007610ff627816 */ /* 0x000fe20000000062 */
[----:B------:R-:W4:Y:S01]  /*3de0*/  @P2 LDG.E.U16 R28, desc[UR24][R46.64] ;  /* 0x000000182e1c2981 */ /* 0x000f22000c1e1500 */
[----:B------:R-:W-:Y:S02]  /*3df0*/  PRMT R43, RZ, 0x7610, R43 ;  /* 0x00007610ff2b7816 */ /* 0x000fe4000000002b */
[----:B------:R-:W-:Y:S01]  /*3e00*/  PRMT R197, RZ, 0x7610, R197 ;  /* 0x00007610ffc57816 */ /* 0x000fe200000000c5 */
[----:B------:R-:W4:Y:S01]  /*3e10*/  @P2 LDG.E.U16 R42, desc[UR24][R62.64] ;  /* 0x000000183e2a2981 */ /* 0x000f22000c1e1500 */
[----:B------:R-:W-:Y:S02]  /*3e20*/  LEA.HI.X.SX32 R77, R14, R193, 0x1, P3 ;  /* 0x000000c10e4d7211 */ /* 0x000fe400018f0eff */
[----:B------:R-:W-:Y:S01]  /*3e30*/  PRMT R38, RZ, 0x7610, R38 ;  /* 0x00007610ff267816 */ /* 0x000fe20000000026 */
[----:B------:R-:W4:Y:S01]  /*3e40*/  @P2 LDG.E.U16 R32, desc[UR24][R48.64] ;  /* 0x0000001830202981 */ /* 0x000f22000c1e1500 */
[----:B------:R-:W-:-:S02]  /*3e50*/  PRMT R100, RZ, 0x7610, R100 ;  /* 0x00007610ff647816 */ /* 0x000fc40000000064 */
[----:B------:R-:W-:Y:S01]  /*3e60*/  PRMT R193, RZ, 0x7610, R193 ;  /* 0x00007610ffc17816 */ /* 0x000fe200000000c1 */
[----:B------:R-:W4:Y:S04]  /*3e70*/  @P2 LDG.E.U16 R96, desc[UR24][R64.64] ;  /* 0x0000001840602981 */ /* 0x000f28000c1e1500 */
[----:B------:R-:W4:Y:S04]  /*3e80*/  @P2 LDG.E.U16 R36, desc[UR24][R50.64] ;  /* 0x0000001832242981 */ /* 0x000f28000c1e1500 */
[----:B------:R-:W4:Y:S04]  /*3e90*/  @P2 LDG.E.U16 R98, desc[UR24][R66.64] ;  /* 0x0000001842622981 */ /* 0x000f28000c1e1500 */
[----:B------:R-:W4:Y:S04]  /*3ea0*/  @P2 LDG.E.U16 R43, desc[UR24][R52.64] ;  /* 0x00000018342b2981 */ /* 0x000f28000c1e1500 */
[----:B------:R-:W4:Y:S04]  /*3eb0*/  @P2 LDG.E.U16 R197, desc[UR24][R68.64] ;  /* 0x0000001844c52981 */ /* 0x000f28000c1e1500 */
[----:B------:R-:W4:Y:S04]  /*3ec0*/  @P2 LDG.E.U16 R38, desc[UR24][R54.64] ;  /* 0x0000001836262981 */ /* 0x000f28000c1e1500 */
[----:B------:R-:W4:Y:S04]  /*3ed0*/  @P2 LDG.E.U16 R100, desc[UR24][R70.64] ;  /* 0x0000001846642981 */ /* 0x000f28000c1e1500 */
[----:B------:R-:W4:Y:S01]  /*3ee0*/  @P2 LDG.E.U16 R193, desc[UR24][R56.64] ;  /* 0x0000001838c12981 */ /* 0x000f22000c1e1500 */
[----:B------:R-:W-:-:S02]  /*3ef0*/  PRMT R199, RZ, 0x7610, R199 ;  /* 0x00007610ffc77816 */ /* 0x000fc400000000c7 */
[----:B------:R-:W-:Y:S02]  /*3f00*/  PRMT R40, RZ, 0x7610, R40 ;  /* 0x00007610ff287816 */ /* 0x000fe40000000028 */
[----:B------:R-:W-:Y:S02]  /*3f10*/  PRMT R102, RZ, 0x7610, R102 ;  /* 0x00007610ff667816 */ /* 0x000fe40000000066 */
[----:B------:R-:W-:Y:S01]  /*3f20*/  PRMT R195, RZ, 0x7610, R195 ;  /* 0x00007610ffc37816 */ /* 0x000fe200000000c3 */
[----:B------:R-:W4:Y:S01]  /*3f30*/  @P2 LDG.E.U16 R199, desc[UR24][R72.64] ;  /* 0x0000001848c72981 */ /* 0x000f22000c1e1500 */
[----:B------:R-:W-:-:S03]  /*3f40*/  PRMT R201, RZ, 0x7610, R201 ;  /* 0x00007610ffc97816 */ /* 0x000fc600000000c9 */
[----:B------:R-:W4:Y:S04]  /*3f50*/  @P2 LDG.E.U16 R40, desc[UR24][R58.64] ;  /* 0x000000183a282981 */ /* 0x000f28000c1e1500 */
[----:B------:R-:W4:Y:S04]  /*3f60*/  @P2 LDG.E.U16 R102, desc[UR24][R74.64] ;  /* 0x000000184a662981 */ /* 0x000f28000c1e1500 */
[----:B------:R-:W4:Y:S04]  /*3f70*/  @P2 LDG.E.U16 R195, desc[UR24][R60.64] ;  /* 0x000000183cc32981 */ /* 0x000f28000c1e1500 */
[----:B------:R-:W4:Y:S01]  /*3f80*/  @P2 LDG.E.U16 R201, desc[UR24][R76.64] ;  /* 0x000000184cc92981 */ /* 0x000f22000c1e1500 */
[----:B------:R-:W-:-:S02]  /*3f90*/  LOP3.LUT R14, R0, 0x40, RZ, 0xc0, !PT ;  /* 0x00000040000e7812 */ /* 0x000fc400078ec0ff */
[----:B------:R-:W-:Y:S02]  /*3fa0*/  SHF.R.S32.HI R17, RZ, 0x6, R0 ;  /* 0x00000006ff117819 */ /* 0x000fe40000011400 */
[----:B------:R-:W-:Y:S01]  /*3fb0*/  R2UR UR18, R14 ;  /* 0x000000000e1272ca */ /* 0x000fe200000e0000 */
[----:B------:R-:W-:Y:S01]  /*3fc0*/  IMAD.SHL.U32 R14, R0, 0x2, RZ ;  /* 0x00000002000e7824 */ /* 0x000fe200078e00ff */
[----:B------:R-:W-:-:S04]  /*3fd0*/  @!UP2 UIADD3 UR4, UPT, UPT, -UR5, 0x100000, URZ ;  /* 0x001000000504a890 */ /* 0x000fc8000fffe1ff */
[----:B------:R-:W-:Y:S02]  /*3fe0*/  @!UP2 USHF.L.U32 UR5, UR4, 0xb, URZ ;  /* 0x0000000b0405a899 */ /* 0x000fe400080006ff */
[----:B------:R-:W-:Y:S01]  /*3ff0*/  @!UP2 USHF.L.U32 UR4, UR4, 0x1, URZ ;  /* 0x000000010404a899 */ /* 0x000fe200080006ff */
[----:B------:R-:W-:Y:S02]  /*4000*/  SGXT R17, R17, 0x1 ;  /* 0x000000011111781a */ /* 0x000fe40000000200 */
[----:B------:R-:W-:Y:S01]  /*4010*/  LOP3.LUT R14, R14, 0x7e, RZ, 0xc0, !PT ;  /* 0x0000007e0e0e7812 */ /* 0x000fe200078ec0ff */
[----:B------:R-:W-:-:S03]  /*4020*/  VOTEU.ALL UP1, P6 ;  /* 0x0000000000ff7886 */ /* 0x000fc60003020000 */
[----:B------:R-:W-:-:S05]  /*4030*/  LOP3.LUT R18, R14, 0x90, R17, 0x78, !PT ;  /* 0x000000900e127812 */ /* 0x000fca00078e7811 */
[----:B------:R1:W0:Y:S01]  /*4040*/  @!UP1 SYNCS.EXCH.64 URZ, [UR9+0xa008], UR4 ;  /* 0x00a0080409ff95b2 */ /* 0x0002220008000100 */
[----:B--2---:R2:W-:Y:S01]  /*4050*/  STS.U16 [R18+UR9+0xc00], R15 ;  /* 0x000c000f12007988 */ /* 0x0045e20008000409 */
[----:B------:R-:W-:-:S03]  /*4060*/  LOP3.LUT R16, R18, 0x20, RZ, 0x3c, !PT ;  /* 0x0000002012107812 */ /* 0x000fc600078e3cff */
[----:B-----5:R-:W-:Y:S01]  /*4070*/  STS.U16 [R18+UR9+0x400], R5 ;  /* 0x0004000512007988 */ /* 0x020fe20008000409 */
[----:B--2---:R-:W-:-:S03]  /*4080*/  LOP3.LUT R15, R18, 0x40, RZ, 0x3c, !PT ;  /* 0x00000040120f7812 */ /* 0x004fc600078e3cff */
[----:B---3--:R-:W-:Y:S04]  /*4090*/  STS.U16 [R18+UR9+0x800], R13 ;  /* 0x0008000d12007988 */ /* 0x008fe80008000409 */
[----:B------:R-:W-:Y:S04]  /*40a0*/  STS.U16 [R18+UR9+0x1000], R21 ;  /* 0x0010001512007988 */ /* 0x000fe80008000409 */
        /* <DEDUP_REMOVED lines=9> */
[----:B----4-:R-:W-:Y:S04]  /*4140*/  STS.U16 [R18+UR9+0x3800], R183 ;  /* 0x003800b712007988 */ /* 0x010fe80008000409 */
[----:B------:R-:W-:Y:S04]  /*4150*/  STS.U16 [R18+UR9+0x3c00], R189 ;  /* 0x003c00bd12007988 */ /* 0x000fe80008000409 */
[----:B------:R-:W-:Y:S04]  /*4160*/  STS.U16 [R18+UR9], R165 ;  /* 0x000000a512007988 */ /* 0x000fe80008000409 */
        /* <DEDUP_REMOVED lines=16> */
[----:B------:R2:W-:Y:S02]  /*4270*/  STS.U16 [R15+UR9+0x1600], R22 ;  /* 0x001600160f007988 */ /* 0x0005e40008000409 */
[----:B--2---:R-:W2:Y:S01]  /*4280*/  LDC.64 R22, c[0x0][0x3a8] ;  /* 0x0000ea00ff167b82 */ /* 0x004ea20000000a00 */
[----:B------:R-:W-:-:S02]  /*4290*/  IMAD.U32 R205, RZ, RZ, UR18 ;  /* 0x00000012ffcd7e24 */ /* 0x000fc4000f8e00ff */
[----:B--2---:R-:W-:-:S04]  /*42a0*/  IMAD R5, R3, R22, RZ ;  /* 0x0000001603057224 */ /* 0x004fc800078e02ff */
[----:B------:R-:W-:-:S04]  /*42b0*/  IMAD R5, R22, 0x2, R5 ;  /* 0x0000000216057824 */ /* 0x000fc800078e0205 */
[----:B------:R-:W-:-:S04]  /*42c0*/  IMAD R5, R22, 0x2, R5 ;  /* 0x0000000216057824 */ /* 0x000fc800078e0205 */
[----:B------:R-:W-:-:S04]  /*42d0*/  IMAD R5, R22, 0x2, R5 ;  /* 0x0000000216057824 */ /* 0x000fc800078e0205 */
[----:B------:R-:W-:Y:S02]  /*42e0*/  IMAD R5, R22, 0x2, R5 ;  /* 0x0000000216057824 */ /* 0x000fe400078e0205 */
[----:B------:R-:W-:Y:S01]  /*42f0*/  IMAD R17, R205, 0x20, R14 ;  /* 0x00000020cd117824 */ /* 0x000fe200078e020e */
[----:B------:R-:W-:Y:S01]  /*4300*/  LOP3.LUT R14, R18, 0x60, RZ, 0x3c, !PT ;  /* 0x00000060120e7812 */ /* 0x000fe200078e3cff */
[C---:B------:R-:W-:Y:S01]  /*4310*/  IMAD R19, R22.reuse, 0x2, R5 ;  /* 0x0000000216137824 */ /* 0x040fe200078e0205 */
[----:B------:R-:W-:Y:S01]  /*4320*/  SHF.R.S32.HI R203, RZ, 0x1f, R20 ;  /* 0x0000001fffcb7819 */ /* 0x000fe20000011414 */
[----:B------:R-:W-:Y:S02]  /*4330*/  STS.U16 [R15+UR9+0x600], R4 ;  /* 0x000600040f007988 */ /* 0x000fe40008000409 */
[----:B------:R-:W-:Y:S02]  /*4340*/  IMAD R21, R22, 0x2, R19 ;  /* 0x0000000216157824 */ /* 0x000fe400078e0213 */
[----:B------:R-:W-:Y:S01]  /*4350*/  STS.U16 [R15+UR9+0xa00], R6 ;  /* 0x000a00060f007988 */ /* 0x000fe20008000409 */
[----:B------:R-:W-:-:S03]  /*4360*/  SHF.L.U64.HI R20, R20, 0x1, R203 ;  /* 0x0000000114147819 */ /* 0x000fc600000102cb */
[----:B------:R-:W-:Y:S01]  /*4370*/  STS.U16 [R15+UR9+0xe00], R8 ;  /* 0x000e00080f007988 */ /* 0x000fe20008000409 */
[----:B------:R-:W-:-:S03]  /*4380*/  LEA R150, P0, R5, R86, 0x1 ;  /* 0x0000005605967211 */ /* 0x000fc600078008ff */
[----:B------:R2:W-:Y:S01]  /*4390*/  STS.U16 [R15+UR9+0x1200], R10 ;  /* 0x0012000a0f007988 */ /* 0x0005e20008000409 */
[----:B------:R-:W-:-:S03]  /*43a0*/  IMAD R27, R22, 0x4, R21 ;  /* 0x00000004161b7824 */ /* 0x000fc600078e0215 */
        /* <DEDUP_REMOVED lines=11> */
[----:B------:R3:W-:Y:S01]  /*4460*/  STS.U16 [R14+UR9+0x1f00], R29 ;  /* 0x001f001d0e007988 */ /* 0x0007e20008000409 */
[----:B------:R-:W-:-:S03]  /*4470*/  LOP3.LUT R13, R17, 0x10, RZ, 0x3c, !PT ;  /* 0x00000010110d7812 */ /* 0x000fc600078e3cff */
[----:B------:R4:W-:Y:S01]  /*4480*/  STS.U16 [R14+UR9+0xb00], R11 ;  /* 0x000b000b0e007988 */ /* 0x0009e20008000409 */
[C---:B--2---:R-:W-:Y:S02]  /*4490*/  LOP3.LUT R10, R17.reuse, 0x30, RZ, 0x3c, !PT ;  /* 0x00000030110a7812 */ /* 0x044fe400078e3cff */
[----:B---3--:R-:W-:Y:S01]  /*44a0*/  SHF.R.S32.HI R29, RZ, 0x1f, R5 ;  /* 0x0000001fff1d7819 */ /* 0x008fe20000011405 */
[----:B------:R-:W-:Y:S01]  /*44b0*/  STS.U16 [R14+UR9+0x1300], R25 ;  /* 0x001300190e007988 */ /* 0x000fe20008000409 */
[----:B------:R-:W-:Y:S02]  /*44c0*/  SHF.R.S32.HI R24, RZ, 0x1f, R19 ;  /* 0x0000001fff187819 */ /* 0x000fe40000011413 */
[----:B----4-:R-:W-:Y:S02]  /*44d0*/  LOP3.LUT R11, R17, 0x20, RZ, 0x3c, !PT ;  /* 0x00000020110b7812 */ /* 0x010fe400078e3cff */
[----:B------:R-:W-:Y:S01]  /*44e0*/  LEA.HI.X R29, R5, R20, R29, 0x1, P0 ;  /* 0x00000014051d7211 */ /* 0x000fe200000f0c1d */
[----:B------:R-:W-:Y:S01]  /*44f0*/  IMAD R5, R22, 0x2, R27 ;  /* 0x0000000216057824 */ /* 0x000fe200078e021b */
[----:B------:R-:W-:Y:S01]  /*4500*/  LEA R152, P0, R19, R86, 0x1 ;  /* 0x0000005613987211 */ /* 0x000fe200078008ff */
[----:B------:R-:W-:Y:S01]  /*4510*/  STS.U16 [R14+UR9+0x1b00], R81 ;  /* 0x001b00510e007988 */ /* 0x000fe20008000409 */
[----:B------:R-:W-:-:S02]  /*4520*/  LOP3.LUT R188, R3, 0x16, RZ, 0xfc, !PT ;  /* 0x0000001603bc7812 */ /* 0x000fc400078efcff */
[C---:B------:R-:W-:Y:S01]  /*4530*/  LOP3.LUT R9, R17.reuse, 0x40, RZ, 0x3c, !PT ;  /* 0x0000004011097812 */ /* 0x040fe200078e3cff */
[----:B------:R-:W-:Y:S01]  /*4540*/  STS.U16 [R14+UR9+0x2300], R101 ;  /* 0x002300650e007988 */ /* 0x000fe20008000409 */
[----:B------:R-:W-:Y:S02]  /*4550*/  LOP3.LUT R8, R17, 0x50, RZ, 0x3c, !PT ;  /* 0x0000005011087812 */ /* 0x000fe400078e3cff */
[C---:B------:R-:W-:Y:S01]  /*4560*/  LOP3.LUT R186, R3.reuse, 0x18, RZ, 0xfc, !PT ;  /* 0x0000001803ba7812 */ /* 0x040fe200078efcff */
[----:B------:R-:W-:Y:S01]  /*4570*/  STS.U16 [R14+UR9+0x2b00], R113 ;  /* 0x002b00710e007988 */ /* 0x000fe20008000409 */
[----:B------:R-:W-:-:S03]  /*4580*/  LOP3.LUT R184, R3, 0x1a, RZ, 0xfc, !PT ;  /* 0x0000001a03b87812 */ /* 0x000fc600078efcff */
[----:B------:R-:W-:Y:S01]  /*4590*/  STS.U16 [R14+UR9+0x3300], R177 ;  /* 0x003300b10e007988 */ /* 0x000fe20008000409 */
[----:B------:R-:W-:-:S03]  /*45a0*/  LOP3.LUT R162, R3, 0x38, RZ, 0xfc, !PT ;  /* 0x0000003803a27812 */ /* 0x000fc600078efcff */
[----:B------:R-:W-:Y:S01]  /*45b0*/  STS.U16 [R14+UR9+0x3b00], R187 ;  /* 0x003b00bb0e007988 */ /* 0x000fe20008000409 */
[----:B------:R-:W-:-:S03]  /*45c0*/  LEA.HI.X R24, R19, R20, R24, 0x1, P0 ;  /* 0x0000001413187211 */ /* 0x000fc600000f0c18 */
[----:B------:R-:W-:Y:S04]  /*45d0*/  STS.U16 [R14+UR9+0x300], R169 ;  /* 0x000300a90e007988 */ /* 0x000fe80008000409 */
[----:B------:R-:W-:Y:S04]  /*45e0*/  STS.U16 [R14+UR9+0x700], R171 ;  /* 0x000700ab0e007988 */ /* 0x000fe80008000409 */
[----:B------:R-:W-:Y:S04]  /*45f0*/  STS.U16 [R14+UR9+0xf00], R173 ;  /* 0x000f00ad0e007988 */ /* 0x000fe80008000409 */
[----:B------:R-:W-:Y:S04]  /*4600*/  STS.U16 [R14+UR9+0x1700], R175 ;  /* 0x001700af0e007988 */ /* 0x000fe80008000409 */
[----:B------:R2:W-:Y:S04]  /*4610*/  STS.U16 [R14+UR9+0x2700], R33 ;  /* 0x002700210e007988 */ /* 0x0005e80008000409 */
[----:B------:R-:W-:Y:S04]  /*4620*/  STS.U16 [R14+UR9+0x2f00], R37 ;  /* 0x002f00250e007988 */ /* 0x000fe80008000409 */
[----:B------:R-:W-:Y:S04]  /*4630*/  STS.U16 [R14+UR9+0x3700], R39 ;  /* 0x003700270e007988 */ /* 0x000fe80008000409 */
[----:B------:R-:W-:Y:S01]  /*4640*/  STS.U16 [R14+UR9+0x3f00], R41 ;  /* 0x003f00290e007988 */ /* 0x000fe20008000409 */
[----:B--2---:R-:W-:-:S03]  /*4650*/  IMAD R33, R163, R22, RZ ;  /* 0x00000016a3217224 */ /* 0x004fc600078e02ff */
[----:B------:R2:W-:Y:S01]  /*4660*/  STS.U16 [R17+UR9+0x8000], R28 ;  /* 0x0080001c11007988 */ /* 0x0005e20008000409 */
[----:B------:R-:W-:-:S03]  /*4670*/  LEA R154, P1, R21, R86, 0x1 ;  /* 0x00000056159a7211 */ /* 0x000fc600078208ff */
[----:B------:R-:W-:Y:S01]  /*4680*/  STS.U16 [R17+UR9+0x8400], R42 ;  /* 0x0084002a11007988 */ /* 0x000fe20008000409 */
[----:B------:R-:W-:Y:S01]  /*4690*/  SHF.R.S32.HI R4, RZ, 0x1f, R27 ;  /* 0x0000001fff047819 */ /* 0x000fe2000001141b */
[----:B------:R-:W-:Y:S02]  /*46a0*/  IMAD R25, R22, 0x2, R5 ;  /* 0x0000000216197824 */ /* 0x000fe400078e0205 */
[----:B------:R-:W-:Y:S01]  /*46b0*/  STS.U16 [R13+UR9+0x8080], R32 ;  /* 0x008080200d007988 */ /* 0x000fe20008000409 */
[----:B------:R-:W-:Y:S01]  /*46c0*/  LEA R156, P2, R27, R86, 0x1 ;  /* 0x000000561b9c7211 */ /* 0x000fe200078408ff */
[----:B------:R-:W-:Y:S02]  /*46d0*/  IMAD R163, R188, R22, RZ ;  /* 0x00000016bca37224 */ /* 0x000fe400078e02ff */
[----:B------:R-:W-:Y:S01]  /*46e0*/  STS.U16 [R13+UR9+0x8480], R96 ;  /* 0x008480600d007988 */ /* 0x000fe20008000409 */
[----:B--2---:R-:W-:Y:S02]  /*46f0*/  SHF.R.S32.HI R28, RZ, 0x1f, R21 ;  /* 0x0000001fff1c7819 */ /* 0x004fe40000011415 */
[----:B------:R-:W-:Y:S01]  /*4700*/  SHF.R.S32.HI R26, RZ, 0x1f, R5 ;  /* 0x0000001fff1a7819 */ /* 0x000fe20000011405 */
[----:B------:R-:W-:Y:S01]  /*4710*/  STS.U16 [R11+UR9+0x8100], R36 ;  /* 0x008100240b007988 */ /* 0x000fe20008000409 */
[----:B------:R-:W-:-:S02]  /*4720*/  LEA R158, P0, R5, R86, 0x1 ;  /* 0x00000056059e7211 */ /* 0x000fc400078008ff */
[C---:B------:R-:W-:Y:S01]  /*4730*/  LOP3.LUT R182, R3.reuse, 0x1c, RZ, 0xfc, !PT ;  /* 0x0000001c03b67812 */ /* 0x040fe200078efcff */
[----:B------:R-:W-:Y:S01]  /*4740*/  STS.U16 [R11+UR9+0x8500], R98 ;  /* 0x008500620b007988 */ /* 0x000fe20008000409 */
[C---:B------:R-:W-:Y:S01]  /*4750*/  LOP3.LUT R164, R3.reuse, 0x36, RZ, 0xfc, !PT ;  /* 0x0000003603a47812 */ /* 0x040fe200078efcff */
[----:B------:R-:W-:Y:S01]  /*4760*/  IMAD R165, R186, R22, RZ ;  /* 0x00000016baa57224 */ /* 0x000fe200078e02ff */
[C---:B------:R-:W-:Y:S01]  /*4770*/  LOP3.LUT R166, R3.reuse, 0x34, RZ, 0xfc, !PT ;  /* 0x0000003403a67812 */ /* 0x040fe200078efcff */
[----:B------:R-:W-:Y:S01]  /*4780*/  STS.U16 [R10+UR9+0x8180], R43 ;  /* 0x0081802b0a007988 */ /* 0x000fe20008000409 */
[----:B------:R-:W-:-:S03]  /*4790*/  LOP3.LUT R180, R3, 0x20, RZ, 0xfc, !PT ;  /* 0x0000002003b47812 */ /* 0x000fc600078efcff */
[----:B------:R-:W-:Y:S01]  /*47a0*/  STS.U16 [R10+UR9+0x8580], R197 ;  /* 0x008580c50a007988 */ /* 0x000fe20008000409 */
[C---:B------:R-:W-:Y:S01]  /*47b0*/  LOP3.LUT R178, R3.reuse, 0x22, RZ, 0xfc, !PT ;  /* 0x0000002203b27812 */ /* 0x040fe200078efcff */
[----:B------:R-:W-:Y:S02]  /*47c0*/  IMAD R167, R184, R22, RZ ;  /* 0x00000016b8a77224 */ /* 0x000fe400078e02ff */
[----:B------:R-:W-:Y:S01]  /*47d0*/  STS.U16 [R9+UR9+0x8200], R38 ;  /* 0x0082002609007988 */ /* 0x000fe20008000409 */
[----:B------:R-:W-:-:S03]  /*47e0*/  LOP3.LUT R168, R3, 0x32, RZ, 0xfc, !PT ;  /* 0x0000003203a87812 */ /* 0x000fc600078efcff */
[----:B------:R-:W-:Y:S01]  /*47f0*/  STS.U16 [R9+UR9+0x8600], R100 ;  /* 0x0086006409007988 */ /* 0x000fe20008000409 */
[----:B------:R-:W-:-:S03]  /*4800*/  LEA.HI.X R28, R21, R20, R28, 0x1, P1 ;  /* 0x00000014151c7211 */ /* 0x000fc600008f0c1c */
[----:B------:R2:W-:Y:S01]  /*4810*/  STS.U16 [R8+UR9+0x8280], R193 ;  /* 0x008280c108007988 */ /* 0x0005e20008000409 */
[----:B------:R-:W-:Y:S01]  /*4820*/  LEA.HI.X R27, R27, R20, R4, 0x1, P2 ;  /* 0x000000141b1b7211 */ /* 0x000fe200010f0c04 */
[----:B------:R-:W-:Y:S01]  /*4830*/  IMAD R169, R182, R22, RZ ;  /* 0x00000016b6a97224 */ /* 0x000fe200078e02ff */
[----:B------:R-:W-:Y:S01]  /*4840*/  LEA.HI.X R26, R5, R20, R26, 0x1, P0 ;  /* 0x00000014051a7211 */ /* 0x000fe200000f0c1a */
[-C--:B------:R-:W-:Y:S01]  /*4850*/  IMAD R191, R164, R22.reuse, RZ ;  /* 0x00000016a4bf7224 */ /* 0x080fe200078e02ff */
[----:B------:R-:W-:Y:S01]  /*4860*/  SHF.R.S32.HI R4, RZ, 0x1f, R25 ;  /* 0x0000001fff047819 */ /* 0x000fe20000011419 */
[----:B------:R-:W-:Y:S01]  /*4870*/  IMAD R189, R166, R22, RZ ;  /* 0x00000016a6bd7224 */ /* 0x000fe200078e02ff */
[----:B------:R-:W-:Y:S01]  /*4880*/  LEA R160, P1, R25, R86, 0x1 ;  /* 0x0000005619a07211 */ /* 0x000fe200078208ff */
[-C--:B--2---:R-:W-:Y:S01]  /*4890*/  IMAD R193, R162, R22.reuse, RZ ;  /* 0x00000016a2c17224 */ /* 0x084fe200078e02ff */
[----:B------:R-:W-:Y:S01]  /*48a0*/  LOP3.LUT R5, R3, 0x24, RZ, 0xfc, !PT ;  /* 0x0000002403057812 */ /* 0x000fe200078efcff */
[----:B------:R-:W-:Y:S01]  /*48b0*/  IMAD.SHL.U32 R162, R163, 0x2, RZ ;  /* 0x00000002a3a27824 */ /* 0x000fe200078e00ff */
[----:B------:R-:W-:Y:S01]  /*48c0*/  LOP3.LUT R170, R3, 0x30, RZ, 0xfc, !PT ;  /* 0x0000003003aa7812 */ /* 0x000fe200078efcff */
[----:B------:R-:W-:Y:S01]  /*48d0*/  IMAD.SHL.U32 R164, R165, 0x2, RZ ;  /* 0x00000002a5a47824 */ /* 0x000fe200078e00ff */
[C---:B------:R-:W-:Y:S01]  /*48e0*/  LOP3.LUT R172, R3.reuse, 0x2c, RZ, 0xfc, !PT ;  /* 0x0000002c03ac7812 */ /* 0x040fe200078efcff */
[-C--:B------:R-:W-:Y:S01]  /*48f0*/  IMAD R171, R180, R22.reuse, RZ ;  /* 0x00000016b4ab7224 */ /* 0x080fe200078e02ff */
[----:B------:R-:W-:Y:S01]  /*4900*/  LOP3.LUT R176, R3, 0x26, RZ, 0xfc, !PT ;  /* 0x0000002603b07812 */ /* 0x000fe200078efcff */
[----:B------:R-:W-:Y:S01]  /*4910*/  IMAD.SHL.U32 R166, R167, 0x2, RZ ;  /* 0x00000002a7a67824 */ /* 0x000fe200078e00ff */
[----:B------:R-:W-:Y:S01]  /*4920*/  LOP3.LUT R174, R3, 0x28, RZ, 0xfc, !PT ;  /* 0x0000002803ae7812 */ /* 0x000fe200078efcff */
[----:B------:R-:W-:Y:S01]  /*4930*/  IMAD R173, R178, R22, RZ ;  /* 0x00000016b2ad7224 */ /* 0x000fe200078e02ff */
[----:B------:R-:W-:Y:S01]  /*4940*/  LEA.HI.X R25, R25, R20, R4, 0x1, P1 ;  /* 0x0000001419197211 */ /* 0x000fe200008f0c04 */
[----:B------:R-:W-:Y:S01]  /*4950*/  IMAD R187, R168, R22, RZ ;  /* 0x00000016a8bb7224 */ /* 0x000fe200078e02ff */
[----:B0-----:R-:W-:Y:S01]  /*4960*/  IADD3 R162, P4, P5, R162, UR14, R86 ;  /* 0x0000000ea2a27c10 */ /* 0x001fe2000fd9e056 */
[----:B------:R-:W-:Y:S01]  /*4970*/  IMAD.HI R163, R163, 0x2, RZ ;  /* 0x00000002a3a37827 */ /* 0x000fe200078e02ff */
[----:B------:R-:W-:-:S03]  /*4980*/  LOP3.LUT R4, R3, 0x2a, RZ, 0xfc, !PT ;  /* 0x0000002a03047812 */ /* 0x000fc600078efcff */
[----:B------:R-:W-:Y:S01]  /*4990*/  IMAD.SHL.U32 R168, R169, 0x2, RZ ;  /* 0x00000002a9a87824 */ /* 0x000fe200078e00ff */
[--C-:B------:R-:W-:Y:S01]  /*49a0*/  IADD3 R164, P2, P3, R164, UR14, R86.reuse ;  /* 0x0000000ea4a47c10 */ /* 0x100fe2000fb5e056 */
[-C--:B------:R-:W-:Y:S02]  /*49b0*/  IMAD R175, R5, R22.reuse, RZ ;  /* 0x0000001605af7224 */ /* 0x080fe400078e02ff */
[----:B------:R-:W-:Y:S02]  /*49c0*/  IMAD R185, R170, R22, RZ ;  /* 0x00000016aab97224 */ /* 0x000fe400078e02ff */
[----:B------:R-:W-:Y:S01]  /*49d0*/  IMAD.HI R165, R165, 0x2, RZ ;  /* 0x00000002a5a57827 */ /* 0x000fe200078e02ff */
[----:B------:R-:W-:-:S03]  /*49e0*/  IADD3 R166, P0, P1, R166, UR14, R86 ;  /* 0x0000000ea6a67c10 */ /* 0x000fc6000f91e056 */
[----:B------:R-:W-:Y:S02]  /*49f0*/  IMAD R183, R172, R22, RZ ;  /* 0x00000016acb77224 */ /* 0x000fe400078e02ff */
[----:B------:R-:W-:Y:S01]  /*4a00*/  IMAD.HI R167, R167, 0x2, RZ ;  /* 0x00000002a7a77827 */ /* 0x000fe200078e02ff */
[----:B------:R-:W-:-:S03]  /*4a10*/  IADD3.X R163, PT, PT, R163, UR15, R20, P4, P5 ;  /* 0x0000000fa3a37c10 */ /* 0x000fc6000a7ea414 */
[----:B------:R-:W-:Y:S02]  /*4a20*/  IMAD.SHL.U32 R170, R171, 0x2, RZ ;  /* 0x00000002abaa7824 */ /* 0x000fe400078e00ff */
[-C--:B------:R-:W-:Y:S02]  /*4a30*/  IMAD R177, R176, R22.reuse, RZ ;  /* 0x00000016b0b17224 */ /* 0x080fe400078e02ff */
[----:B------:R-:W-:Y:S01]  /*4a40*/  IMAD.SHL.U32 R172, R173, 0x2, RZ ;  /* 0x00000002adac7824 */ /* 0x000fe200078e00ff */
[----:B------:R-:W-:Y:S01]  /*4a50*/  IADD3 R168, P4, P5, R168, UR14, R86 ;  /* 0x0000000ea8a87c10 */ /* 0x000fe2000fd9e056 */
[----:B------:R-:W-:Y:S02]  /*4a60*/  IMAD R179, R174, R22, RZ ;  /* 0x00000016aeb37224 */ /* 0x000fe400078e02ff */
[----:B------:R-:W-:Y:S01]  /*4a70*/  IMAD.HI R169, R169, 0x2, RZ ;  /* 0x00000002a9a97827 */ /* 0x000fe200078e02ff */
[----:B------:R-:W-:-:S03]  /*4a80*/  IADD3.X R165, PT, PT, R165, UR15, R20, P2, P3 ;  /* 0x0000000fa5a57c10 */ /* 0x000fc600097e6414 */
[----:B------:R-:W-:Y:S01]  /*4a90*/  IMAD.SHL.U32 R174, R175, 0x2, RZ ;  /* 0x00000002afae7824 */ /* 0x000fe200078e00ff */
[----:B------:R-:W-:Y:S01]  /*4aa0*/  IADD3 R170, P2, P3, R170, UR14, R86 ;  /* 0x0000000eaaaa7c10 */ /* 0x000fe2000fb5e056 */
[----:B------:R-:W-:Y:S01]  /*4ab0*/  IMAD R181, R4, R22, RZ ;  /* 0x0000001604b57224 */ /* 0x000fe200078e02ff */
[----:B------:R-:W-:Y:S01]  /*4ac0*/  IADD3.X R167, PT, PT, R167, UR15, R20, P0, P1 ;  /* 0x0000000fa7a77c10 */ /* 0x000fe200087e2414 */
[----:B------:R-:W-:Y:S01]  /*4ad0*/  IMAD.HI R171, R171, 0x2, RZ ;  /* 0x00000002abab7827 */ /* 0x000fe200078e02ff */
[----:B------:R-:W-:-:S03]  /*4ae0*/  IADD3 R172, P0, P1, R172, UR14, R86 ;  /* 0x0000000eacac7c10 */ /* 0x000fc6000f91e056 */
[----:B------:R-:W-:Y:S01]  /*4af0*/  IMAD.HI R173, R173, 0x2, RZ ;  /* 0x00000002adad7827 */ /* 0x000fe200078e02ff */
[----:B------:R-:W-:-:S03]  /*4b00*/  IADD3.X R169, PT, PT, R169, UR15, R20, P4, P5 ;  /* 0x0000000fa9a97c10 */ /* 0x000fc6000a7ea414 */
[----:B------:R-:W-:Y:S02]  /*4b10*/  IMAD.SHL.U32 R176, R177, 0x2, RZ ;  /* 0x00000002b1b07824 */ /* 0x000fe400078e00ff */
[----:B------:R-:W-:Y:S01]  /*4b20*/  IMAD.SHL.U32 R251, R179, 0x2, RZ ;  /* 0x00000002b3fb7824 */ /* 0x000fe200078e00ff */
[----:B------:R-:W-:Y:S01]  /*4b30*/  IADD3 R174, P4, P5, R174, UR14, R86 ;  /* 0x0000000eaeae7c10 */ /* 0x000fe2000fd9e056 */
[----:B------:R-:W-:Y:S01]  /*4b40*/  IMAD.HI R175, R175, 0x2, RZ ;  /* 0x00000002afaf7827 */ /* 0x000fe200078e02ff */
[----:B------:R-:W-:Y:S02]  /*4b50*/  LOP3.LUT R7, R17, 0x60, RZ, 0x3c, !PT ;  /* 0x0000006011077812 */ /* 0x000fe400078e3cff */
[----:B------:R-:W-:Y:S01]  /*4b60*/  IADD3.X R171, PT, PT, R171, UR15, R20, P2, P3 ;  /* 0x0000000fabab7c10 */ /* 0x000fe200097e6414 */
[----:B------:R-:W-:Y:S01]  /*4b70*/  IMAD.SHL.U32 R249, R181, 0x2, RZ ;  /* 0x00000002b5f97824 */ /* 0x000fe200078e00ff */
[----:B------:R-:W-:Y:S01]  /*4b80*/  LOP3.LUT R6, R17, 0x70, RZ, 0x3c, !PT ;  /* 0x0000007011067812 */ /* 0x000fe200078e3cff */
[----:B------:R-:W-:Y:S01]  /*4b90*/  IMAD.HI R177, R177, 0x2, RZ ;  /* 0x00000002b1b17827 */ /* 0x000fe200078e02ff */
[----:B------:R-:W-:-:S02]  /*4ba0*/  IADD3 R176, P2, P3, R176, UR14, R86 ;  /* 0x0000000eb0b07c10 */ /* 0x000fc4000fb5e056 */
[----:B------:R-:W-:Y:S01]  /*4bb0*/  IADD3.X R173, PT, PT, R173, UR15, R20, P0, P1 ;  /* 0x0000000fadad7c10 */ /* 0x000fe200087e2414 */
[----:B------:R-:W-:Y:S01]  /*4bc0*/  IMAD.HI R179, R179, 0x2, RZ ;  /* 0x00000002b3b37827 */ /* 0x000fe200078e02ff */
[----:B------:R-:W-:Y:S02]  /*4bd0*/  LOP3.LUT R132, R3, 0x3a, RZ, 0xfc, !PT ;  /* 0x0000003a03847812 */ /* 0x000fe400078efcff */
[----:B------:R-:W-:Y:S01]  /*4be0*/  IADD3 R178, P0, P1, R251, UR14, R86 ;  /* 0x0000000efbb27c10 */ /* 0x000fe2000f91e056 */
[----:B------:R-:W-:Y:S01]  /*4bf0*/  IMAD.SHL.U32 R247, R183, 0x2, RZ ;  /* 0x00000002b7f77824 */ /* 0x000fe200078e00ff */
[----:B------:R-:W-:Y:S01]  /*4c00*/  LOP3.LUT R130, R3, 0x3c, RZ, 0xfc, !PT ;  /* 0x0000003c03827812 */ /* 0x000fe200078efcff */
[----:B------:R-:W-:Y:S01]  /*4c10*/  IMAD.SHL.U32 R245, R185, 0x2, RZ ;  /* 0x00000002b9f57824 */ /* 0x000fe200078e00ff */
[----:B------:R-:W-:Y:S01]  /*4c20*/  IADD3.X R175, PT, PT, R175, UR15, R20, P4, P5 ;  /* 0x0000000fafaf7c10 */ /* 0x000fe2000a7ea414 */
[----:B------:R-:W-:Y:S01]  /*4c30*/  IMAD.HI R181, R181, 0x2, RZ ;  /* 0x00000002b5b57827 */ /* 0x000fe200078e02ff */
[----:B------:R-:W-:Y:S01]  /*4c40*/  STS.U16 [R8+UR9+0x8680], R199 ;  /* 0x008680c708007988 */ /* 0x000fe20008000409 */
[----:B------:R-:W-:-:S02]  /*4c50*/  IADD3 R180, P4, P5, R249, UR14, R86 ;  /* 0x0000000ef9b47c10 */ /* 0x000fc4000fd9e056 */
[----:B------:R-:W-:Y:S01]  /*4c60*/  IMAD.SHL.U32 R243, R187, 0x2, RZ ;  /* 0x00000002bbf37824 */ /* 0x000fe200078e00ff */
[----:B------:R-:W-:Y:S01]  /*4c70*/  STS.U16 [R7+UR9+0x8300], R40 ;  /* 0x0083002807007988 */ /* 0x000fe20008000409 */
[----:B------:R-:W-:Y:S01]  /*4c80*/  LOP3.LUT R126, R3, 0x40, RZ, 0xfc, !PT ;  /* 0x00000040037e7812 */ /* 0x000fe200078efcff */
[----:B------:R-:W-:Y:S01]  /*4c90*/  IMAD.HI R183, R183, 0x2, RZ ;  /* 0x00000002b7b77827 */ /* 0x000fe200078e02ff */
[----:B------:R-:W-:Y:S01]  /*4ca0*/  IADD3.X R177, PT, PT, R177, UR15, R20, P2, P3 ;  /* 0x0000000fb1b17c10 */ /* 0x000fe200097e6414 */
[----:B------:R-:W-:Y:S01]  /*4cb0*/  STS.U16 [R7+UR9+0x8700], R102 ;  /* 0x0087006607007988 */ /* 0x000fe20008000409 */
[----:B------:R-:W-:Y:S01]  /*4cc0*/  IADD3 R182, P2, P3, R247, UR14, R86 ;  /* 0x0000000ef7b67c10 */ /* 0x000fe2000fb5e056 */
[----:B------:R-:W-:Y:S01]  /*4cd0*/  IMAD.HI R185, R185, 0x2, RZ ;  /* 0x00000002b9b97827 */ /* 0x000fe200078e02ff */
[----:B------:R-:W-:Y:S01]  /*4ce0*/  IADD3.X R179, PT, PT, R179, UR15, R20, P0, P1 ;  /* 0x0000000fb3b37c10 */ /* 0x000fe200087e2414 */
[----:B------:R0:W-:Y:S01]  /*4cf0*/  STS.U16 [R6+UR9+0x8380], R195 ;  /* 0x008380c306007988 */ /* 0x0001e20008000409 */
[----:B------:R-:W-:Y:S01]  /*4d00*/  LOP3.LUT R124, R3, 0x42, RZ, 0xfc, !PT ;  /* 0x00000042037c7812 */ /* 0x000fe200078efcff */
[----:B------:R-:W-:Y:S01]  /*4d10*/  IMAD.SHL.U32 R241, R189, 0x2, RZ ;  /* 0x00000002bdf17824 */ /* 0x000fe200078e00ff */
[----:B------:R-:W-:Y:S01]  /*4d20*/  IADD3 R184, P0, P1, R245, UR14, R86 ;  /* 0x0000000ef5b87c10 */ /* 0x000fe2000f91e056 */
[----:B------:R-:W-:Y:S01]  /*4d30*/  IMAD.SHL.U32 R239, R191, 0x2, RZ ;  /* 0x00000002bfef7824 */ /* 0x000fe200078e00ff */
[----:B------:R-:W-:Y:S01]  /*4d40*/  LOP3.LUT R122, R3, 0x44, RZ, 0xfc, !PT ;  /* 0x00000044037a7812 */ /* 0x000fe200078efcff */
[----:B------:R-:W-:Y:S01]  /*4d50*/  IMAD R197, R130, R22, RZ ;  /* 0x0000001682c57224 */ /* 0x000fe200078e02ff */
[----:B------:R-:W-:Y:S01]  /*4d60*/  IADD3.X R181, PT, PT, R181, UR15, R20, P4, P5 ;  /* 0x0000000fb5b57c10 */ /* 0x000fe2000a7ea414 */
[----:B------:R-:W-:Y:S01]  /*4d70*/  IMAD.HI R187, R187, 0x2, RZ ;  /* 0x00000002bbbb7827 */ /* 0x000fe200078e02ff */
[----:B------:R-:W-:-:S03]  /*4d80*/  IADD3 R186, P4, P5, R243, UR14, R86 ;  /* 0x0000000ef3ba7c10 */ /* 0x000fc6000fd9e056 */
[-C--:B0-----:R-:W-:Y:S01]  /*4d90*/  IMAD R195, R132, R22.reuse, RZ ;  /* 0x0000001684c37224 */ /* 0x081fe200078e02ff */
[----:B------:R-:W-:Y:S01]  /*4da0*/  LOP3.LUT R120, R3, 0x46, RZ, 0xfc, !PT ;  /* 0x0000004603787812 */ /* 0x000fe200078efcff */
[----:B------:R-:W-:Y:S01]  /*4db0*/  IMAD.SHL.U32 R237, R193, 0x2, RZ ;  /* 0x00000002c1ed7824 */ /* 0x000fe200078e00ff */
[----:B------:R-:W-:Y:S01]  /*4dc0*/  IADD3.X R183, PT, PT, R183, UR15, R20, P2, P3 ;  /* 0x0000000fb7b77c10 */ /* 0x000fe200097e6414 */
[-C--:B------:R-:W-:Y:S01]  /*4dd0*/  IMAD R199, R126, R22.reuse, RZ ;  /* 0x000000167ec77224 */ /* 0x080fe200078e02ff */
[----:B------:R0:W-:Y:S01]  /*4de0*/  STS.U16 [R6+UR9+0x8780], R201 ;  /* 0x008780c906007988 */ /* 0x0001e20008000409 */
[----:B------:R-:W-:Y:S01]  /*4df0*/  IMAD.HI R189, R189, 0x2, RZ ;  /* 0x00000002bdbd7827 */ /* 0x000fe200078e02ff */
[----:B------:R-:W-:Y:S02]  /*4e00*/  IADD3 R188, P2, P3, R241, UR14, R86 ;  /* 0x0000000ef1bc7c10 */ /* 0x000fe4000fb5e056 */
[----:B------:R-:W-:Y:S01]  /*4e10*/  IADD3.X R185, PT, PT, R185, UR15, R20, P0, P1 ;  /* 0x0000000fb9b97c10 */ /* 0x000fe200087e2414 */
[----:B------:R-:W-:Y:S01]  /*4e20*/  IMAD.HI R191, R191, 0x2, RZ ;  /* 0x00000002bfbf7827 */ /* 0x000fe200078e02ff */
[----:B------:R-:W-:Y:S01]  /*4e30*/  LOP3.LUT R118, R3, 0x48, RZ, 0xfc, !PT ;  /* 0x0000004803767812 */ /* 0x000fe200078efcff */
[----:B------:R2:W-:Y:S06]  /*4e40*/  MEMBAR.ALL.CTA ;  /* 0x0000000000007992 */ /* 0x0005ec0000008000 */
[----:B--2---:R-:W2:Y:S01]  /*4e50*/  FENCE.VIEW.ASYNC.S ;  /* 0x00000000000073c6 */ /* 0x004ea20000000000 */
[----:B------:R-:W-:Y:S01]  /*4e60*/  IADD3 R190, P0, P1, R239, UR14, R86 ;  /* 0x0000000eefbe7c10 */ /* 0x000fe2000f91e056 */
[----:B------:R-:W-:Y:S01]  /*4e70*/  IMAD.SHL.U32 R235, R195, 0x2, RZ ;  /* 0x00000002c3eb7824 */ /* 0x000fe200078e00ff */
[----:B------:R-:W-:Y:S01]  /*4e80*/  LOP3.LUT R116, R3, 0x4a, RZ, 0xfc, !PT ;  /* 0x0000004a03747812 */ /* 0x000fe200078efcff */
[-C--:B0-----:R-:W-:Y:S01]  /*4e90*/  IMAD R201, R124, R22.reuse, RZ ;  /* 0x000000167cc97224 */ /* 0x081fe200078e02ff */
[----:B------:R-:W-:Y:S01]  /*4ea0*/  IADD3.X R187, PT, PT, R187, UR15, R20, P4, P5 ;  /* 0x0000000fbbbb7c10 */ /* 0x000fe2000a7ea414 */
[----:B------:R-:W-:Y:S01]  /*4eb0*/  IMAD.SHL.U32 R233, R197, 0x2, RZ ;  /* 0x00000002c5e97824 */ /* 0x000fe200078e00ff */
[----:B------:R-:W-:Y:S01]  /*4ec0*/  IADD3 R192, P4, P5, R237, UR14, R86 ;  /* 0x0000000eedc07c10 */ /* 0x000fe2000fd9e056 */
[----:B------:R-:W-:-:S02]  /*4ed0*/  IMAD R203, R122, R22, RZ ;  /* 0x000000167acb7224 */ /* 0x000fc400078e02ff */
[----:B------:R-:W-:Y:S01]  /*4ee0*/  IMAD.HI R193, R193, 0x2, RZ ;  /* 0x00000002c1c17827 */ /* 0x000fe200078e02ff */
[----:B------:R-:W-:Y:S02]  /*4ef0*/  LOP3.LUT R114, R3, 0x4c, RZ, 0xfc, !PT ;  /* 0x0000004c03727812 */ /* 0x000fe400078efcff */
[----:B------:R-:W-:Y:S01]  /*4f00*/  IADD3.X R189, PT, PT, R189, UR15, R20, P2, P3 ;  /* 0x0000000fbdbd7c10 */ /* 0x000fe200097e6414 */
[----:B------:R-:W-:Y:S01]  /*4f10*/  IMAD.SHL.U32 R231, R199, 0x2, RZ ;  /* 0x00000002c7e77824 */ /* 0x000fe200078e00ff */
[----:B------:R-:W-:Y:S01]  /*4f20*/  IADD3 R194, P2, P3, R235, UR14, R86 ;  /* 0x0000000eebc27c10 */ /* 0x000fe2000fb5e056 */
[-C--:B------:R-:W-:Y:S01]  /*4f30*/  IMAD R205, R120, R22.reuse, RZ ;  /* 0x0000001678cd7224 */ /* 0x080fe200078e02ff */
[----:B------:R-:W-:Y:S01]  /*4f40*/  IADD3.X R191, PT, PT, R191, UR15, R20, P0, P1 ;  /* 0x0000000fbfbf7c10 */ /* 0x000fe200087e2414 */
[----:B------:R-:W-:Y:S01]  /*4f50*/  IMAD.HI R195, R195, 0x2, RZ ;  /* 0x00000002c3c37827 */ /* 0x000fe200078e02ff */
[----:B------:R-:W-:Y:S02]  /*4f60*/  LOP3.LUT R112, R3, 0x50, RZ, 0xfc, !PT ;  /* 0x0000005003707812 */ /* 0x000fe400078efcff */
[----:B------:R-:W-:Y:S01]  /*4f70*/  IADD3 R196, P0, P1, R233, UR14, R86 ;  /* 0x0000000ee9c47c10 */ /* 0x000fe2000f91e056 */
[----:B------:R-:W-:-:S02]  /*4f80*/  IMAD R30, R131, R22, RZ ;  /* 0x00000016831e7224 */ /* 0x000fc400078e02ff */
[----:B------:R-:W-:Y:S01]  /*4f90*/  IMAD.HI R197, R197, 0x2, RZ ;  /* 0x00000002c5c57827 */ /* 0x000fe200078e02ff */
[----:B------:R-:W-:-:S03]  /*4fa0*/  LOP3.LUT R108, R3, 0x52, RZ, 0xfc, !PT ;  /* 0x00000052036c7812 */ /* 0x000fc600078efcff */
[----:B------:R-:W-:Y:S01]  /*4fb0*/  IMAD.SHL.U32 R229, R201, 0x2, RZ ;  /* 0x00000002c9e57824 */ /* 0x000fe200078e00ff */
[----:B------:R-:W-:Y:S01]  /*4fc0*/  IADD3.X R193, PT, PT, R193, UR15, R20, P4, P5 ;  /* 0x0000000fc1c17c10 */ /* 0x000fe2000a7ea414 */
[-C--:B------:R-:W-:Y:S02]  /*4fd0*/  IMAD R43, R127, R22.reuse, RZ ;  /* 0x000000167f2b7224 */ /* 0x080fe400078e02ff */
[-C--:B------:R-:W-:Y:S02]  /*4fe0*/  IMAD R131, R118, R22.reuse, RZ ;  /* 0x0000001676837224 */ /* 0x080fe400078e02ff */
[----:B------:R-:W-:Y:S01]  /*4ff0*/  IMAD.SHL.U32 R227, R203, 0x2, RZ ;  /* 0x00000002cbe37824 */ /* 0x000fe200078e00ff */
[----:B------:R-:W-:Y:S01]  /*5000*/  IADD3 R198, P4, P5, R231, UR14, R86 ;  /* 0x0000000ee7c67c10 */ /* 0x000fe2000fd9e056 */
[----:B------:R-:W-:Y:S02]  /*5010*/  IMAD R127, R116, R22, RZ ;  /* 0x00000016747f7224 */ /* 0x000fe400078e02ff */
[----:B------:R-:W-:Y:S01]  /*5020*/  IMAD.HI R199, R199, 0x2, RZ ;  /* 0x00000002c7c77827 */ /* 0x000fe200078e02ff */
[----:B------:R-:W-:-:S02]  /*5030*/  LOP3.LUT R106, R3, 0x54, RZ, 0xfc, !PT ;  /* 0x00000054036a7812 */ /* 0x000fc400078efcff */
[----:B------:R-:W-:Y:S01]  /*5040*/  IADD3.X R195, PT, PT, R195, UR15, R20, P2, P3 ;  /* 0x0000000fc3c37c10 */ /* 0x000fe200097e6414 */
[-C--:B------:R-:W-:Y:S02]  /*5050*/  IMAD R103, R125, R22.reuse, RZ ;  /* 0x000000167d677224 */ /* 0x080fe400078e02ff */
        /* <DEDUP_REMOVED lines=27> */
[-C--:B------:R-:W-:Y:S02]  /*5210*/  IMAD R117, R104, R22.reuse, RZ ;  /* 0x0000001668757224 */ /* 0x080fe400078e02ff */
[----:B------:R-:W-:Y:S01]  /*5220*/  IMAD.SHL.U32 R215, R121, 0x2, RZ ;  /* 0x0000000279d77824 */ /* 0x000fe200078e00ff */
[----:B------:R-:W-:Y:S01]  /*5230*/  IADD3 R124, P4, P5, R219, UR14, R86 ;  /* 0x0000000edb7c7c10 */ /* 0x000fe2000fd9e056 */
[-C--:B------:R-:W-:Y:S02]  /*5240*/  IMAD R93, R133, R22.reuse, RZ ;  /* 0x00000016855d7224 */ /* 0x080fe400078e02ff */
[----:B------:R-:W-:Y:S02]  /*5250*/  IMAD R115, R19, R22, RZ ;  /* 0x0000001613737224 */ /* 0x000fe400078e02ff */
[----:B------:R-:W-:Y:S01]  /*5260*/  IMAD.HI R125, R125, 0x2, RZ ;  /* 0x000000027d7d7827 */ /* 0x000fe200078e02ff */
[----:B------:R-:W-:-:S03]  /*5270*/  IADD3.X R131, PT, PT, R131, UR15, R20, P2, P3 ;  /* 0x0000000f83837c10 */ /* 0x000fc600097e6414 */
[----:B------:R-:W-:Y:S01]  /*5280*/  IMAD.SHL.U32 R133, R119, 0x2, RZ ;  /* 0x0000000277857824 */ /* 0x000fe200078e00ff */
[----:B------:R-:W-:Y:S01]  /*5290*/  IADD3 R132, P2, P3, R217, UR14, R86 ;  /* 0x0000000ed9847c10 */ /* 0x000fe2000fb5e056 */
[----:B------:R-:W-:Y:S01]  /*52a0*/  IMAD.HI R123, R123, 0x2, RZ ;  /* 0x000000027b7b7827 */ /* 0x000fe200078e02ff */
[----:B------:R-:W-:Y:S02]  /*52b0*/  IADD3.X R127, PT, PT, R127, UR15, R20, P1, P0 ;  /* 0x0000000f7f7f7c10 */ /* 0x000fe40008fe0414 */
[----:B------:R-:W-:Y:S01]  /*52c0*/  IADD3 R122, P1, P0, R215, UR14, R86 ;  /* 0x0000000ed77a7c10 */ /* 0x000fe2000f83e056 */
[----:B------:R-:W-:Y:S02]  /*52d0*/  IMAD R113, R31, R22, RZ ;  /* 0x000000161f717224 */ /* 0x000fe400078e02ff */
[----:B------:R-:W-:Y:S01]  /*52e0*/  IMAD.HI R121, R121, 0x2, RZ ;  /* 0x0000000279797827 */ /* 0x000fe200078e02ff */
[----:B------:R-:W-:-:S03]  /*52f0*/  IADD3.X R125, PT, PT, R125, UR15, R20, P4, P5 ;  /* 0x0000000f7d7d7c10 */ /* 0x000fc6000a7ea414 */
[----:B------:R-:W-:Y:S02]  /*5300*/  IMAD.SHL.U32 R213, R117, 0x2, RZ ;  /* 0x0000000275d57824 */ /* 0x000fe400078e00ff */
[-C--:B------:R-:W-:Y:S02]  /*5310*/  IMAD R45, R45, R22.reuse, RZ ;  /* 0x000000162d2d7224 */ /* 0x080fe400078e02ff */
[----:B------:R-:W-:Y:S01]  /*5320*/  IMAD.SHL.U32 R211, R115, 0x2, RZ ;  /* 0x0000000273d37824 */ /* 0x000fe200078e00ff */
[----:B------:R-:W-:Y:S01]  /*5330*/  IADD3 R120, P5, P4, R133, UR14, R86 ;  /* 0x0000000e85787c10 */ /* 0x000fe2000fcbe056 */
[----:B------:R-:W-:Y:S01]  /*5340*/  IMAD R87, R87, R22, RZ ;  /* 0x0000001657577224 */ /* 0x000fe200078e02ff */
[----:B------:R-:W-:Y:S01]  /*5350*/  IADD3.X R133, PT, PT, R123, UR15, R20, P2, P3 ;  /* 0x0000000f7b857c10 */ /* 0x000fe200097e6414 */
[----:B------:R-:W-:Y:S01]  /*5360*/  IMAD.HI R119, R119, 0x2, RZ ;  /* 0x0000000277777827 */ /* 0x000fe200078e02ff */
[----:B------:R-:W-:Y:S02]  /*5370*/  IADD3 R118, P2, P3, R213, UR14, R86 ;  /* 0x0000000ed5767c10 */ /* 0x000fe4000fb5e056 */
[----:B------:R-:W-:Y:S01]  /*5380*/  IADD3.X R123, PT, PT, R121, UR15, R20, P1, P0 ;  /* 0x0000000f797b7c10 */ /* 0x000fe20008fe0414 */
[----:B------:R-:W-:Y:S01]  /*5390*/  IMAD.HI R117, R117, 0x2, RZ ;  /* 0x0000000275757827 */ /* 0x000fe200078e02ff */
[----:B------:R-:W-:-:S03]  /*53a0*/  IADD3 R116, P0, P1, R211, UR14, R86 ;  /* 0x0000000ed3747c10 */ /* 0x000fc6000f91e056 */
[----:B------:R-:W-:Y:S02]  /*53b0*/  IMAD.SHL.U32 R209, R113, 0x2, RZ ;  /* 0x0000000271d17824 */ /* 0x000fe400078e00ff */
[-C--:B------:R-:W-:Y:S02]  /*53c0*/  IMAD R85, R85, R22.reuse, RZ ;  /* 0x0000001655557224 */ /* 0x080fe400078e02ff */
[----:B------:R-:W-:Y:S02]  /*53d0*/  IMAD R31, R161, R22, RZ ;  /* 0x00000016a11f7224 */ /* 0x000fe400078e02ff */
[----:B------:R-:W-:Y:S01]  /*53e0*/  IMAD.HI R115, R115, 0x2, RZ ;  /* 0x0000000273737827 */ /* 0x000fe200078e02ff */
[----:B------:R-:W-:-:S03]  /*53f0*/  IADD3.X R121, PT, PT, R119, UR15, R20, P5, P4 ;  /* 0x0000000f77797c10 */ /* 0x000fc6000afe8414 */
[----:B------:R-:W-:Y:S02]  /*5400*/  IMAD.SHL.U32 R207, R45, 0x2, RZ ;  /* 0x000000022dcf7824 */ /* 0x000fe400078e00ff */
[----:B------:R-:W-:Y:S01]  /*5410*/  IMAD.SHL.U32 R161, R87, 0x2, RZ ;  /* 0x0000000257a17824 */ /* 0x000fe200078e00ff */
[----:B------:R-:W-:Y:S01]  /*5420*/  IADD3 R114, P5, P4, R209, UR14, R86 ;  /* 0x0000000ed1727c10 */ /* 0x000fe2000fcbe056 */
[-C--:B------:R-:W-:Y:S01]  /*5430*/  IMAD R41, R159, R22.reuse, RZ ;  /* 0x000000169f297224 */ /* 0x080fe200078e02ff */
[----:B------:R-:W-:Y:S01]  /*5440*/  IADD3.X R119, PT, PT, R117, UR15, R20, P2, P3 ;  /* 0x0000000f75777c10 */ /* 0x000fe200097e6414 */
[----:B------:R-:W-:Y:S01]  /*5450*/  IMAD.HI R113, R113, 0x2, RZ ;  /* 0x0000000271717827 */ /* 0x000fe200078e02ff */
[----:B------:R-:W-:Y:S02]  /*5460*/  IADD3 R112, P3, P2, R207, UR14, R86 ;  /* 0x0000000ecf707c10 */ /* 0x000fe4000fa7e056 */
[----:B------:R-:W-:Y:S01]  /*5470*/  IADD3.X R117, PT, PT, R115, UR15, R20, P0, P1 ;  /* 0x0000000f73757c10 */ /* 0x000fe200087e2414 */
[----:B------:R-:W-:-:S02]  /*5480*/  IMAD R39, R157, R22, RZ ;  /* 0x000000169d277224 */ /* 0x000fc400078e02ff */
[----:B------:R-:W-:Y:S01]  /*5490*/  IMAD.HI R109, R45, 0x2, RZ ;  /* 0x000000022d6d7827 */ /* 0x000fe200078e02ff */
[----:B------:R-:W-:-:S03]  /*54a0*/  IADD3 R108, P0, P1, R161, UR14, R86 ;  /* 0x0000000ea16c7c10 */ /* 0x000fc6000f91e056 */
[----:B------:R-:W-:Y:S02]  /*54b0*/  IMAD.SHL.U32 R159, R85, 0x2, RZ ;  /* 0x00000002559f7824 */ /* 0x000fe400078e00ff */
[----:B------:R-:W-:Y:S02]  /*54c0*/  IMAD R37, R155, R22, RZ ;  /* 0x000000169b257224 */ /* 0x000fe400078e02ff */
[----:B------:R-:W-:Y:S01]  /*54d0*/  IMAD.HI R107, R87, 0x2, RZ ;  /* 0x00000002576b7827 */ /* 0x000fe200078e02ff */
[----:B------:R-:W-:-:S03]  /*54e0*/  IADD3.X R115, PT, PT, R113, UR15, R20, P5, P4 ;  /* 0x0000000f71737c10 */ /* 0x000fc6000afe8414 */
[----:B------:R-:W-:Y:S02]  /*54f0*/  IMAD.SHL.U32 R157, R103, 0x2, RZ ;  /* 0x00000002679d7824 */ /* 0x000fe400078e00ff */
        /* <DEDUP_REMOVED lines=10> */
[----:B------:R-:W-:Y:S01]  /*55a0*/  IMAD.HI R99, R99, 0x2, RZ ;  /* 0x0000000263637827 */ /* 0x000fe200078e02ff */
[----:B------:R-:W-:Y:S01]  /*55b0*/  UIADD3 UR8, UPT, UPT, UR9, 0x9000, URZ ;  /* 0x0000900009087890 */ /* 0x000fe2000fffe0ff */
[----:B------:R-:W-:Y:S02]  /*55c0*/  IADD3.X R107, PT, PT, R105, UR15, R20, P4, P5 ;  /* 0x0000000f696b7c10 */ /* 0x000fe4000a7ea414 */
[----:B------:R-:W-:Y:S01]  /*55d0*/  IMAD.SHL.U32 R101, R43, 0x2, RZ ;  /* 0x000000022b657824 */ /* 0x000fe200078e00ff */
[----:B------:R-:W-:Y:S01]  /*55e0*/  IADD3 R100, P4, P5, R153, UR14, R86 ;  /* 0x0000000e99647c10 */ /* 0x000fe2000fd9e056 */
[----:B------:R-:W-:Y:S01]  /*55f0*/  IMAD.HI R93, R93, 0x2, RZ ;  /* 0x000000025d5d7827 */ /* 0x000fe200078e02ff */
[--C-:B------:R-:W-:Y:S01]  /*5600*/  IADD3.X R105, PT, PT, R103, UR15, R20.reuse, P3, P2 ;  /* 0x0000000f67697c10 */ /* 0x100fe20009fe4414 */
[----:B------:R-:W-:Y:S01]  /*5610*/  USHF.R.U32.HI UR8, URZ, 0x4, UR8 ;  /* 0x00000004ff087899 */ /* 0x000fe20008011608 */
[----:B------:R-:W-:Y:S01]  /*5620*/  IADD3.X R103, PT, PT, R99, UR15, R20, P1, P0 ;  /* 0x0000000f63677c10 */ /* 0x000fe20008fe0414 */
[----:B------:R-:W-:-:S02]  /*5630*/  IMAD R21, R151, R22, RZ ;  /* 0x0000001697157224 */ /* 0x000fc400078e02ff */
[----:B------:R-:W-:Y:S01]  /*5640*/  IMAD.SHL.U32 R97, R41, 0x2, RZ ;  /* 0x0000000229617824 */ /* 0x000fe200078e00ff */
[----:B------:R-:W-:Y:S01]  /*5650*/  IADD3 R96, P1, P0, R101, UR14, R86 ;  /* 0x0000000e65607c10 */ /* 0x000fe2000f83e056 */
[C---:B------:R-:W-:Y:S02]  /*5660*/  IMAD.SHL.U32 R151, R30.reuse, 0x2, RZ ;  /* 0x000000021e977824 */ /* 0x040fe400078e00ff */
[----:B------:R-:W-:Y:S01]  /*5670*/  IMAD.HI R43, R43, 0x2, RZ ;  /* 0x000000022b2b7827 */ /* 0x000fe200078e02ff */
[----:B------:R-:W-:Y:S01]  /*5680*/  UISETP.NE.U32.AND UP1, UPT, UR7, URZ, UPT ;  /* 0x000000ff0700728c */ /* 0x000fe2000bf25070 */
[----:B------:R-:W-:Y:S02]  /*5690*/  IADD3.X R101, PT, PT, R93, UR15, R20, P4, P5 ;  /* 0x0000000f5d657c10 */ /* 0x000fe4000a7ea414 */
[----:B------:R-:W-:Y:S01]  /*56a0*/  IMAD.SHL.U32 R83, R37, 0x2, RZ ;  /* 0x0000000225537824 */ /* 0x000fe200078e00ff */
[----:B------:R-:W-:Y:S01]  /*56b0*/  USHF.R.S32.HI UR7, URZ, 0x1f, UR19 ;  /* 0x0000001fff077899 */ /* 0x000fe20008011413 */
[----:B------:R-:W-:Y:S01]  /*56c0*/  IMAD.HI R45, R30, 0x2, RZ ;  /* 0x000000021e2d7827 */ /* 0x000fe200078e02ff */
[--C-:B------:R-:W-:Y:S01]  /*56d0*/  IADD3 R92, P5, P4, R97, UR14, R86.reuse ;  /* 0x0000000e615c7c10 */ /* 0x100fe2000fcbe056 */
[----:B------:R-:W-:Y:S01]  /*56e0*/  USGXT.U32 UR22, UR8, 0xe ;  /* 0x0000000e0816789a */ /* 0x000fe20008000000 */
[----:B------:R-:W-:Y:S01]  /*56f0*/  IADD3 R98, P2, P3, R151, UR14, R86 ;  /* 0x0000000e97627c10 */ /* 0x000fe2000fb5e056 */
[----:B------:R-:W-:Y:S01]  /*5700*/  IMAD.HI R41, R41, 0x2, RZ ;  /* 0x0000000229297827 */ /* 0x000fe200078e02ff */
[----:B------:R-:W-:-:S02]  /*5710*/  IADD3.X R97, PT, PT, R43, UR15, R20, P1, P0 ;  /* 0x0000000f2b617c10 */ /* 0x000fc40008fe0414 */
[----:B------:R-:W-:Y:S01]  /*5720*/  IADD3 R82, P0, P1, R83, UR14, R86 ;  /* 0x0000000e53527c10 */ /* 0x000fe2000f91e056 */
[----:B------:R-:W-:Y:S02]  /*5730*/  IMAD.SHL.U32 R91, R39, 0x2, RZ ;  /* 0x00000002275b7824 */ /* 0x000fe400078e00ff */
[----:B------:R-:W-:Y:S01]  /*5740*/  IMAD.HI R37, R37, 0x2, RZ ;  /* 0x0000000225257827 */ /* 0x000fe200078e02ff */
[----:B------:R-:W-:-:S03]  /*5750*/  ULEA.HI UR10, UR7, UR19, URZ, 0x7 ;  /* 0x00000013070a7291 */ /* 0x000fc6000f8f38ff */
[----:B------:R-:W-:Y:S02]  /*5760*/  IMAD.SHL.U32 R85, R35, 0x2, RZ ;  /* 0x0000000223557824 */ /* 0x000fe400078e00ff */
[----:B------:R-:W-:Y:S01]  /*5770*/  IMAD.SHL.U32 R81, R31, 0x2, RZ ;  /* 0x000000021f517824 */ /* 0x000fe200078e00ff */
[----:B------:R-:W-:Y:S01]  /*5780*/  UIADD3 UR28, UP3, UPT, UR22, 0x2, URZ ;  /* 0x00000002161c7890 */ /* 0x000fe2000ff7e0ff */
[----:B------:R-:W-:Y:S01]  /*5790*/  IMAD.HI R39, R39, 0x2, RZ ;  /* 0x0000000227277827 */ /* 0x000fe200078e02ff */
[----:B------:R-:W-:Y:S01]  /*57a0*/  IADD3.X R99, PT, PT, R45, UR15, R20, P2, P3 ;  /* 0x0000000f2d637c10 */ /* 0x000fe200097e6414 */
[----:B------:R-:W-:Y:S01]  /*57b0*/  UMOV UR6, URZ ;  /* 0x000000ff00067c82 */ /* 0x000fe20008000000 */
[----:B------:R-:W-:Y:S01]  /*57c0*/  IADD3 R90, P2, P3, R91, UR14, R86 ;  /* 0x0000000e5b5a7c10 */ /* 0x000fe2000fb5e056 */
[----:B------:R-:W-:Y:S01]  /*57d0*/  IMAD.HI R35, R35, 0x2, RZ ;  /* 0x0000000223237827 */ /* 0x000fe200078e02ff */
[--C-:B------:R-:W-:Y:S01]  /*57e0*/  IADD3.X R93, PT, PT, R41, UR15, R20.reuse, P5, P4 ;  /* 0x0000000f295d7c10 */ /* 0x100fe2000afe8414 */
[----:B------:R-:W-:Y:S01]  /*57f0*/  UIADD3 UR7, UPT, UPT, UR9, 0x4000, URZ ;  /* 0x0000400009077890 */ /* 0x000fe2000fffe0ff */
[----:B------:R-:W-:Y:S01]  /*5800*/  IADD3.X R83, PT, PT, R37, UR15, R20, P0, P1 ;  /* 0x0000000f25537c10 */ /* 0x000fe200087e2414 */
[----:B------:R-:W-:Y:S01]  /*5810*/  IMAD.SHL.U32 R79, R21, 0x2, RZ ;  /* 0x00000002154f7824 */ /* 0x000fe200078e00ff */
[--C-:B------:R-:W-:Y:S01]  /*5820*/  IADD3 R84, P5, P4, R85, UR14, R86.reuse ;  /* 0x0000000e55547c10 */ /* 0x100fe2000fcbe056 */
[----:B------:R-:W-:Y:S01]  /*5830*/  IMAD.HI R31, R31, 0x2, RZ ;  /* 0x000000021f1f7827 */ /* 0x000fe200078e02ff */
[----:B------:R-:W-:Y:S01]  /*5840*/  IADD3 R80, P0, P1, R81, UR14, R86 ;  /* 0x0000000e51507c10 */ /* 0x000fe2000f91e056 */
[----:B------:R-:W-:-:S02]  /*5850*/  USHF.R.S32.HI UR10, URZ, 0x7, UR10 ;  /* 0x00000007ff0a7899 */ /* 0x000fc4000801140a */
[----:B------:R-:W-:Y:S01]  /*5860*/  IMAD.SHL.U32 R87, R33, 0x2, RZ ;  /* 0x0000000221577824 */ /* 0x000fe200078e00ff */
[----:B------:R-:W-:Y:S01]  /*5870*/  UIADD3.X UR29, UPT, UPT, UR6, 0x40004040, URZ, UP3, !UPT ;  /* 0x40004040061d7890 */ /* 0x000fe20009ffe4ff */
[----:B------:R-:W-:Y:S01]  /*5880*/  IADD3.X R91, PT, PT, R39, UR15, R20, P2, P3 ;  /* 0x0000000f275b7c10 */ /* 0x000fe200097e6414 */
[----:B------:R-:W-:Y:S01]  /*5890*/  UISETP.LT.OR UP3, UPT, UR19, 0x80, UP1 ;  /* 0x000000801300788c */ /* 0x000fe20008f61670 */
[----:B------:R-:W-:Y:S01]  /*58a0*/  IMAD.HI R21, R21, 0x2, RZ ;  /* 0x0000000215157827 */ /* 0x000fe200078e02ff */
[----:B------:R-:W-:Y:S01]  /*58b0*/  USHF.R.U32.HI UR7, URZ, 0x4, UR7 ;  /* 0x00000004ff077899 */ /* 0x000fe20008011607 */
[----:B------:R-:W-:Y:S01]  /*58c0*/  IADD3 R78, P3, P2, R79, UR14, R86 ;  /* 0x0000000e4f4e7c10 */ /* 0x000fe2000fa7e056 */
[----:B------:R-:W-:Y:S01]  /*58d0*/  UISETP.LT.AND UP4, UPT, UR10, 0x1, UPT ;  /* 0x000000010a00788c */ /* 0x000fe2000bf81270 */
[----:B------:R-:W-:Y:S01]  /*58e0*/  IMAD.HI R33, R33, 0x2, RZ ;  /* 0x0000000221217827 */ /* 0x000fe200078e02ff */
[--C-:B------:R-:W-:Y:S02]  /*58f0*/  IADD3.X R85, PT, PT, R35, UR15, R20.reuse, P5, P4 ;  /* 0x0000000f23557c10 */ /* 0x100fe4000afe8414 */
[----:B------:R-:W-:-:S02]  /*5900*/  IADD3.X R81, PT, PT, R31, UR15, R20, P0, P1 ;  /* 0x0000000f1f517c10 */ /* 0x000fc400087e2414 */
[----:B------:R-:W-:Y:S02]  /*5910*/  IADD3 R86, P4, P5, R87, UR14, R86 ;  /* 0x0000000e57567c10 */ /* 0x000fe4000fd9e056 */
[----:B------:R-:W-:Y:S01]  /*5920*/  IADD3 R150, P0, PT, R150, UR14, RZ ;  /* 0x0000000e96967c10 */ /* 0x000fe2000ff1e0ff */
[----:B------:R-:W-:Y:S01]  /*5930*/  USGXT.U32 UR20, UR7, 0xe ;  /* 0x0000000e0714789a */ /* 0x000fe20008000000 */
[--C-:B------:R-:W-:Y:S01]  /*5940*/  IADD3.X R79, PT, PT, R21, UR15, R20.reuse, P3, P2 ;  /* 0x0000000f154f7c10 */ /* 0x100fe20009fe4414 */
[----:B------:R-:W-:Y:S01]  /*5950*/  USEL UR21, UR10, 0x1, !UP4 ;  /* 0x000000010a157887 */ /* 0x000fe2000e000000 */
[----:B------:R-:W-:Y:S02]  /*5960*/  IADD3.X R87, PT, PT, R33, UR15, R20, P4, P5 ;  /* 0x0000000f21577c10 */ /* 0x000fe4000a7ea414 */
[----:B------:R-:W-:Y:S02]  /*5970*/  IADD3.X R151, PT, PT, R29, UR15, RZ, P0, !PT ;  /* 0x0000000f1d977c10 */ /* 0x000fe400087fe4ff */
[----:B------:R-:W-:-:S02]  /*5980*/  IADD3 R152, P1, PT, R152, UR14, RZ ;  /* 0x0000000e98987c10 */ /* 0x000fc4000ff3e0ff */
[----:B------:R-:W-:Y:S02]  /*5990*/  IADD3 R154, P2, PT, R154, UR14, RZ ;  /* 0x0000000e9a9a7c10 */ /* 0x000fe4000ff5e0ff */
[----:B------:R-:W-:Y:S02]  /*59a0*/  IADD3 R156, P3, PT, R156, UR14, RZ ;  /* 0x0000000e9c9c7c10 */ /* 0x000fe4000ff7e0ff */
[----:B------:R-:W-:Y:S02]  /*59b0*/  IADD3 R158, P4, PT, R158, UR14, RZ ;  /* 0x0000000e9e9e7c10 */ /* 0x000fe4000ff9e0ff */
[----:B------:R-:W-:Y:S01]  /*59c0*/  IADD3 R160, P0, PT, R160, UR14, RZ ;  /* 0x0000000ea0a07c10 */ /* 0x000fe2000ff1e0ff */
[----:B------:R-:W-:Y:S01]  /*59d0*/  UIADD3 UR26, UP2, UPT, UR20, 0x80, URZ ;  /* 0x00000080141a7890 */ /* 0x000fe2000ff5e0ff */
[----:B------:R-:W-:Y:S01]  /*59e0*/  IMAD.SHL.U32 R20, R23, 0x80, RZ ;  /* 0x0000008017147824 */ /* 0x000fe200078e00ff */
[----:B------:R-:W-:Y:S01]  /*59f0*/  UIADD3 UR21, UPT, UPT, UR21, -0x1, URZ ;  /* 0xffffffff15157890 */ /* 0x000fe2000fffe0ff */
[----:B------:R-:W-:Y:S01]  /*5a00*/  IMAD.SHL.U32 R21, R22, 0x80, RZ ;  /* 0x0000008016157824 */ /* 0x000fe200078e00ff */
[----:B-1----:R-:W-:Y:S01]  /*5a10*/  UMOV UR5, URZ ;  /* 0x000000ff00057c82 */ /* 0x002fe20008000000 */
[----:B------:R-:W-:-:S02]  /*5a20*/  IADD3.X R153, PT, PT, R24, UR15, RZ, P1, !PT ;  /* 0x0000000f18997c10 */ /* 0x000fc40008ffe4ff */
[----:B------:R-:W-:Y:S02]  /*5a30*/  IADD3.X R155, PT, PT, R28, UR15, RZ, P2, !PT ;  /* 0x0000000f1c9b7c10 */ /* 0x000fe400097fe4ff */
[----:B------:R-:W-:Y:S02]  /*5a40*/  IADD3.X R157, PT, PT, R27, UR15, RZ, P3, !PT ;  /* 0x0000000f1b9d7c10 */ /* 0x000fe40009ffe4ff */
[----:B------:R-:W-:Y:S02]  /*5a50*/  IADD3.X R159, PT, PT, R26, UR15, RZ, P4, !PT ;  /* 0x0000000f1a9f7c10 */ /* 0x000fe4000a7fe4ff */
[----:B------:R-:W-:Y:S01]  /*5a60*/  IADD3.X R161, PT, PT, R25, UR15, RZ, P0, !PT ;  /* 0x0000000f19a17c10 */ /* 0x000fe200087fe4ff */
[----:B------:R-:W-:Y:S01]  /*5a70*/  UIADD3.X UR27, UPT, UPT, UR5, 0x40004040, URZ, UP2, !UPT ;  /* 0x40004040051b7890 */ /* 0x000fe200097fe4ff */
[----:B------:R-:W-:Y:S01]  /*5a80*/  UMOV UR4, URZ ;  /* 0x000000ff00047c82 */ /* 0x000fe20008000000 */
[----:B------:R-:W-:Y:S01]  /*5a90*/  UISETP.NE.U32.AND UP2, UPT, UR21, URZ, UPT ;  /* 0x000000ff1500728c */ /* 0x000fe2000bf45070 */
[----:B--2---:R-:W-:Y:S06]  /*5aa0*/  BAR.SYNC.DEFER_BLOCKING 0x0 ;  /* 0x0000000000007b1d */ /* 0x004fec0000010000 */
[----:B------:R-:W-:Y:S05]  /*5ab0*/  BRA.U UP3, `(.L_x_6) ;  /* 0x0000000103d87547 */ /* 0x000fea000b800000 */
[----:B------:R-:W-:Y:S02]  /*5ac0*/  USHF.R.U32.HI UR14, URZ, 0x4, UR9 ;  /* 0x00000004ff0e7899 */ /* 0x000fe40008011609 */
[----:B------:R-:W-:Y:S02]  /*5ad0*/  UIADD3 UR6, UPT, UPT, UR9, 0x8000, URZ ;  /* 0x0000800009067890 */ /* 0x000fe4000fffe0ff */
[----:B------:R-:W-:Y:S02]  /*5ae0*/  USGXT.U32 UR14, UR14, 0xe ;  /* 0x0000000e0e0e789a */ /* 0x000fe40008000000 */
[----:B------:R-:W-:Y:S02]  /*5af0*/  USHF.R.U32.HI UR6, URZ, 0x4, UR6 ;  /* 0x00000004ff067899 */ /* 0x000fe40008011606 */
[----:B------:R-:W-:Y:S02]  /*5b00*/  UIADD3 UR40, UP3, UPT, UR14, 0x80, URZ ;  /* 0x000000800e287890 */ /* 0x000fe4000ff7e0ff */
[----:B------:R-:W-:Y:S01]  /*5b10*/  USGXT.U32 UR10, UR6, 0xe ;  /* 0x0000000e060a789a */ /* 0x000fe20008000000 */
[----:B------:R-:W-:Y:S01]  /*5b20*/  UMOV UR5, URZ ;  /* 0x000000ff00057c82 */ /* 0x000fe20008000000 */
[----:B------:R-:W-:Y:S01]  /*5b30*/  UMOV UR8, URZ ;  /* 0x000000ff00087c82 */ /* 0x000fe20008000000 */
[----:B------:R-:W-:-:S02]  /*5b40*/  UIADD3.X UR41, UPT, UPT, UR5, 0x40004040, URZ, UP3, !UPT ;  /* 0x4000404005297890 */ /* 0x000fc40009ffe4ff */
[----:B------:R-:W-:Y:S01]  /*5b50*/  UIADD3 UR48, UP3, UPT, UR10, 0x2, URZ ;  /* 0x000000020a307890 */ /* 0x000fe2000ff7e0ff */
[----:B------:R-:W-:Y:S01]  /*5b60*/  UMOV UR6, UR17 ;  /* 0x0000001100067c82 */ /* 0x000fe20008000000 */
[----:B------:R-:W-:Y:S02]  /*5b70*/  UMOV UR7, URZ ;  /* 0x000000ff00077c82 */ /* 0x000fe40008000000 */
[----:B------:R-:W-:Y:S01]  /*5b80*/  UIADD3.X UR49, UPT, UPT, UR8, 0x40004040, URZ, UP3, !UPT ;  /* 0x4000404008317890 */ /* 0x000fe20009ffe4ff */
[----:B------:R-:W-:Y:S01]  /*5b90*/  UMOV UR5, UR6 ;  /* 0x0000000600057c82 */ /* 0x000fe20008000000 */
[----:B------:R-:W-:Y:S02]  /*5ba0*/  UIADD3.64 UR6, UPT, UPT, UR40, 0x80, URZ ;  /* 0x0000008028067897 */ /* 0x000fe4000fffe0ff */
[----:B------:R-:W-:Y:S02]  /*5bb0*/  UIADD3.64 UR60, UPT, UPT, UR48, 0x2, URZ ;  /* 0x00000002303c7897 */ /* 0x000fe4000fffe0ff */
[----:B------:R-:W-:-:S02]  /*5bc0*/  UIADD3.64 UR50, UPT, UPT, UR40, 0x100, URZ ;  /* 0x0000010028327897 */ /* 0x000fc4000fffe0ff */
[----:B------:R-:W-:Y:S02]  /*5bd0*/  UIADD3.64 UR62, UPT, UPT, UR48, 0x4, URZ ;  /* 0x00000004303e7897 */ /* 0x000fe4000fffe0ff */
[----:B------:R-:W-:Y:S02]  /*5be0*/  UIADD3.64 UR52, UPT, UPT, UR40, 0x180, URZ ;  /* 0x0000018028347897 */ /* 0x000fe4000fffe0ff */
[----:B------:R-:W-:Y:S02]  /*5bf0*/  UIADD3.64 UR64, UPT, UPT, UR48, 0x7e, URZ ;  /* 0x0000007e30407897 */ /* 0x000fe4000fffe0ff */
[----:B------:R-:W-:Y:S02]  /*5c00*/  UIADD3.64 UR54, UPT, UPT, UR40, 0x200, URZ ;  /* 0x0000020028367897 */ /* 0x000fe4000fffe0ff */
[----:B------:R-:W-:Y:S02]  /*5c10*/  UIADD3.64 UR66, UPT, UPT, UR48, 0x80, URZ ;  /* 0x0000008030427897 */ /* 0x000fe4000fffe0ff */
[----:B------:R-:W-:-:S02]  /*5c20*/  UIADD3.64 UR56, UPT, UPT, UR40, 0x280, URZ ;  /* 0x0000028028387897 */ /* 0x000fc4000fffe0ff */
[----:B------:R-:W-:Y:S01]  /*5c30*/  UIADD3.64 UR68, UPT, UPT, UR48, 0x82, URZ ;  /* 0x0000008230447897 */ /* 0x000fe2000fffe0ff */
[----:B------:R-:W-:Y:S01]  /*5c40*/  UMOV UR44, 0x0 ;  /* 0x00000000002c7882 */ /* 0x000fe20000000000 */
[----:B------:R-:W-:Y:S01]  /*5c50*/  UMOV UR45, 0x4048010 ;  /* 0x04048010002d7882 */ /* 0x000fe20000000000 */
[----:B------:R-:W-:Y:S01]  /*5c60*/  UIADD3.64 UR58, UPT, UPT, UR40, 0x300, URZ ;  /* 0x00000300283a7897 */ /* 0x000fe2000fffe0ff */
[----:B------:R-:W-:Y:S01]  /*5c70*/  UMOV UR15, 0x40004040 ;  /* 0x40004040000f7882 */ /* 0x000fe20000000000 */
[----:B------:R-:W-:Y:S01]  /*5c80*/  UIADD3.64 UR70, UPT, UPT, UR48, 0x84, URZ ;  /* 0x0000008430467897 */ /* 0x000fe2000fffe0ff */
[----:B------:R-:W-:Y:S01]  /*5c90*/  UMOV UR11, 0x40004040 ;  /* 0x40004040000b7882 */ /* 0x000fe20000000000 */
[----:B------:R-:W-:Y:S01]  /*5ca0*/  UMOV UR42, 0x0 ;  /* 0x00000000002a7882 */ /* 0x000fe20000000000 */
[----:B------:R-:W-:Y:S01]  /*5cb0*/  UMOV UR43, 0x4048010 ;  /* 0x04048010002b7882 */ /* 0x000fe20000000000 */
[----:B------:R-:W-:Y:S01]  /*5cc0*/  UMOV UR38, 0x0 ;  /* 0x0000000000267882 */ /* 0x000fe20000000000 */
[----:B------:R-:W-:Y:S01]  /*5cd0*/  UMOV UR39, 0x4048010 ;  /* 0x0404801000277882 */ /* 0x000fe20000000000 */
[----:B------:R0:W-:Y:S01]  /*5ce0*/  UTCHMMA gdesc[UR14], gdesc[UR10], tmem[UR16], tmem[UR44], idesc[UR45], !UPT ;  /* 0x00ff2c0a0e0075ea */ /* 0x0001e2000f800010 */
[----:B------:R-:W-:Y:S01]  /*5cf0*/  UMOV UR36, 0x0 ;  /* 0x0000000000247882 */ /* 0x000fe20000000000 */
[----:B------:R-:W-:Y:S01]  /*5d00*/  UMOV UR37, 0x4048010 ;  /* 0x0404801000257882 */ /* 0x000fe20000000000 */
[----:B------:R0:W-:Y:S01]  /*5d10*/  UTCHMMA gdesc[UR40], gdesc[UR48], tmem[UR16], tmem[UR42], idesc[UR43], UPT ;  /* 0x00ff2a30280075ea */ /* 0x0001e2000b800010 */
        /* <DEDUP_REMOVED lines=12> */
[----:B------:R0:W-:Y:S01]  /*5de0*/  UTCHMMA gdesc[UR56], gdesc[UR68], tmem[UR16], tmem[UR30], idesc[UR31], UPT ;  /* 0x00ff1e44380075ea */ /* 0x0001e2000b800010 */
[----:B------:R0:W-:Y:S01]  /*5df0*/  UTCHMMA gdesc[UR58], gdesc[UR70], tmem[UR16], tmem[UR46], idesc[UR47], UPT ;  /* 0x00ff2e463a0075ea */ /* 0x0001e2000b800010 */
[----:B------:R0:W-:Y:S01]  /*5e00*/  UTCBAR [UR5], URZ ;  /* 0x000000ff050073e9 */ /* 0x0001e200080000ff */
[----:B------:R-:W-:Y:S01]  /*5e10*/  NOP ;  /* 0x0000000000007918 */ /* 0x000fe20000000000 */
.L_x_6:
[----:B------:R-:W-:Y:S05]  /*5e20*/  BRA.U !UP2, `(.L_x_7) ;  /* 0x000000210a147547 */ /* 0x000fea000b800000 */
[----:B------:R-:W-:Y:S02]  /*5e30*/  UIADD3 UR12, UPT, UPT, UR12, -0x80, URZ ;  /* 0xffffff800c0c7890 */ /* 0x000fe4000fffe0ff */
[----:B0-----:R-:W-:Y:S02]  /*5e40*/  UIADD3.64 UR14, UPT, UPT, UR26, 0x80, URZ ;  /* 0x000000801a0e7897 */ /* 0x001fe4000fffe0ff */
[----:B------:R-:W-:Y:S02]  /*5e50*/  UIADD3.64 UR30, UPT, UPT, UR28, 0x2, URZ ;  /* 0x000000021c1e7897 */ /* 0x000fe4000fffe0ff */
        /* <DEDUP_REMOVED lines=10> */
[----:B------:R-:W-:Y:S01]  /*5f00*/  UMOV UR7, UR21 ;  /* 0x0000001500077c82 */ /* 0x000fe20008000000 */
[----:B------:R-:W-:Y:S01]  /*5f10*/  UMOV UR8, 0x1 ;  /* 0x0000000100087882 */ /* 0x000fe20000000000 */
[----:B------:R-:W-:-:S09]  /*5f20*/  UMOV UR6, URZ ;  /* 0x000000ff00067c82 */ /* 0x000fd20008000000 */
.L_x_10:
[----:B------:R-:W-:Y:S01]  /*5f30*/  USHF.L.U32 UR4, UR4, 0x1f, URZ ;  /* 0x0000001f04047899 */ /* 0x000fe200080006ff */
[C---:B------:R-:W-:Y:S02]  /*5f40*/  LOP3.LUT R22, R3.reuse, 0x8, RZ, 0xfc, !PT ;  /* 0x0000000803167812 */ /* 0x040fe400078efcff */
[----:B------:R-:W-:Y:S02]  /*5f50*/  LOP3.LUT R23, R3, 0x10, RZ, 0xfc, !PT ;  /* 0x0000001003177812 */ /* 0x000fe400078efcff */
[----:B------:R-:W-:Y:S01]  /*5f60*/  ISETP.GE.AND P5, PT, R22, UR12, PT ;  /* 0x0000000c16007c0c */ /* 0x000fe2000bfa6270 */
[----:B------:R-:W-:Y:S01]  /*5f70*/  IMAD.U32 R24, RZ, RZ, UR4 ;  /* 0x00000004ff187e24 */ /* 0x000fe2000f8e00ff */
[----:B------:R-:W-:-:S03]  /*5f80*/  ISETP.GE.AND P4, PT, R23, UR12, PT ;  /* 0x0000000c17007c0c */ /* 0x000fc6000bf86270 */
[----:B------:R-:W0:Y:S02]  /*5f90*/  SYNCS.PHASECHK.TRANS64.TRYWAIT P0, [UR17], R24 ;  /* 0x00000018ff0075a7 */ /* 0x000e240008001111 */
[----:B0-----:R-:W-:Y:S08]  /*5fa0*/  @!P0 BRA `(.L_x_8) ;  /* 0x0000002400f08947 */ /* 0x001ff00003800000 */
.L_x_16:
[----:B------:R-:W-:Y:S01]  /*5fb0*/  ISETP.GE.AND P1, PT, R3, UR12, PT ;  /* 0x0000000c03007c0c */ /* 0x000fe2000bf26270 */
[----:B------:R-:W-:Y:S01]  /*5fc0*/  IMAD.WIDE R134, R21, 0x2, R134 ;  /* 0x0000000215867825 */ /* 0x000fe200078e0286 */
[----:B------:R-:W-:Y:S02]  /*5fd0*/  LOP3.LUT R22, R3, 0x18, RZ, 0xfc, !PT ;  /* 0x0000001803167812 */ /* 0x000fe400078efcff */
[----:B------:R-:W-:Y:S01]  /*5fe0*/  PRMT R237, RZ, 0x7610, R237 ;  /* 0x00007610ffed7816 */ /* 0x000fe200000000ed */
[----:B------:R-:W-:Y:S01]  /*5ff0*/  IMAD.WIDE R150, R21, 0x2, R150 ;  /* 0x0000000215967825 */ /* 0x000fe200078e0296 */
[----:B------:R-:W-:Y:S02]  /*6000*/  ISETP.GE.AND P0, PT, R22, UR12, PT ;  /* 0x0000000c16007c0c */ /* 0x000fe4000bf06270 */
[----:B------:R-:W-:Y:S01]  /*6010*/  LOP3.LUT R22, R3, 0x28, RZ, 0xfc, !PT ;  /* 0x0000002803167812 */ /* 0x000fe200078efcff */
[----:B------:R-:W-:Y:S01]  /*6020*/  IMAD.WIDE R156, R21, 0x2, R156 ;  /* 0x00000002159c7825 */ /* 0x000fe200078e029c */
[----:B------:R-:W-:-:S02]  /*6030*/  LOP3.LUT R23, R3, 0x20, RZ, 0xfc, !PT ;  /* 0x0000002003177812 */ /* 0x000fc400078efcff */
[----:B------:R-:W-:Y:S01]  /*6040*/  ISETP.GE.AND P2, PT, R22, UR12, PT ;  /* 0x0000000c16007c0c */ /* 0x000fe2000bf46270 */
[----:B------:R-:W2:Y:S01]  /*6050*/  @!P1 LDG.E.U16 R237, desc[UR24][R134.64] ;  /* 0x0000001886ed9981 */ /* 0x000ea2000c1e1500 */
[----:B------:R-:W-:Y:S01]  /*6060*/  LOP3.LUT R22, R3, 0x30, RZ, 0xfc, !PT ;  /* 0x0000003003167812 */ /* 0x000fe200078efcff */
[C---:B------:R-:W-:Y:S01]  /*6070*/  IMAD.WIDE R178, R21.reuse, 0x2, R178 ;  /* 0x0000000215b27825 */ /* 0x040fe200078e02b2 */
[----:B------:R-:W-:Y:S02]  /*6080*/  PRMT R238, RZ, 0x7610, R238 ;  /* 0x00007610ffee7816 */ /* 0x000fe400000000ee */
[----:B------:R-:W-:Y:S01]  /*6090*/  PRMT R239, RZ, 0x7610, R239 ;  /* 0x00007610ffef7816 */ /* 0x000fe200000000ef */
[----:B------:R-:W-:Y:S01]  /*60a0*/  IMAD.WIDE R170, R21, 0x2, R170 ;  /* 0x0000000215aa7825 */ /* 0x000fe200078e02aa */
[----:B------:R-:W-:Y:S02]  /*60b0*/  ISETP.GE.AND P3, PT, R23, UR12, PT ;  /* 0x0000000c17007c0c */ /* 0x000fe4000bf66270 */
[----:B------:R-:W-:Y:S01]  /*60c0*/  LOP3.LUT R23, R3, 0x38, RZ, 0xfc, !PT ;  /* 0x0000003803177812 */ /* 0x000fe200078efcff */
[----:B------:R-:W3:Y:S01]  /*60d0*/  @!P5 LDG.E.U16 R238, desc[UR24][R150.64] ;  /* 0x0000001896eed981 */ /* 0x000ee2000c1e1500 */
[----:B------:R-:W-:Y:S01]  /*60e0*/  ISETP.GE.AND P1, PT, R22, UR12, PT ;  /* 0x0000000c16007c0c */ /* 0x000fe2000bf26270 */
[----:B------:R-:W-:Y:S01]  /*60f0*/  IMAD.WIDE R192, R21, 0x2, R192 ;  /* 0x0000000215c07825 */ /* 0x000fe200078e02c0 */
[----:B------:R-:W-:Y:S01]  /*6100*/  LOP3.LUT R22, R3, 0x40, RZ, 0xfc, !PT ;  /* 0x0000004003167812 */ /* 0x000fe200078efcff */
[----:B------:R-:W4:Y:S01]  /*6110*/  @!P4 LDG.E.U16 R239, desc[UR24][R156.64] ;  /* 0x000000189cefc981 */ /* 0x000f22000c1e1500 */
[----:B------:R-:W-:Y:S01]  /*6120*/  ISETP.GE.AND P5, PT, R23, UR12, PT ;  /* 0x0000000c17007c0c */ /* 0x000fe2000bfa6270 */
[----:B------:R-:W-:Y:S01]  /*6130*/  IMAD.WIDE R184, R21, 0x2, R184 ;  /* 0x0000000215b87825 */ /* 0x000fe200078e02b8 */
[----:B------:R-:W-:-:S02]  /*6140*/  ISETP.GE.AND P4, PT, R22, UR12, PT ;  /* 0x0000000c16007c0c */ /* 0x000fc4000bf86270 */
[----:B------:R-:W-:Y:S01]  /*6150*/  PRMT R240, RZ, 0x7610, R240 ;  /* 0x00007610fff07816 */ /* 0x000fe200000000f0 */
[C---:B------:R-:W-:Y:S01]  /*6160*/  IMAD.WIDE R164, R21.reuse, 0x2, R164 ;  /* 0x0000000215a47825 */ /* 0x040fe200078e02a4 */
[----:B------:R-:W-:Y:S02]  /*6170*/  PRMT R241, RZ, 0x7610, R241 ;  /* 0x00007610fff17816 */ /* 0x000fe400000000f1 */
[----:B------:R-:W-:Y:S01]  /*6180*/  PRMT R242, RZ, 0x7610, R242 ;  /* 0x00007610fff27816 */ /* 0x000fe200000000f2 */
[----:B------:R-:W-:Y:S01]  /*6190*/  IMAD.WIDE R198, R21, 0x2, R198 ;  /* 0x0000000215c67825 */ /* 0x000fe200078e02c6 */
[----:B------:R-:W-:Y:S01]  /*61a0*/  PRMT R243, RZ, 0x7610, R243 ;  /* 0x00007610fff37816 */ /* 0x000fe200000000f3 */
[----:B------:R-:W5:Y:S01]  /*61b0*/  @!P0 LDG.E.U16 R240, desc[UR24][R164.64] ;  /* 0x00000018a4f08981 */ /* 0x000f62000c1e1500 */
[----:B------:R-:W-:Y:S02]  /*61c0*/  PRMT R244, RZ, 0x7610, R244 ;  /* 0x00007610fff47816 */ /* 0x000fe400000000f4 */
[----:B------:R-:W-:Y:S01]  /*61d0*/  PRMT R245, RZ, 0x7610, R245 ;  /* 0x00007610fff57816 */ /* 0x000fe200000000f5 */
[----:B------:R-:W2:Y:S04]  /*61e0*/  @!P3 LDG.E.U16 R241, desc[UR24][R170.64] ;  /* 0x00000018aaf1b981 */ /* 0x000ea8000c1e1500 */
[----:B------:R-:W2:Y:S04]  /*61f0*/  @!P2 LDG.E.U16 R242, desc[UR24][R178.64] ;  /* 0x00000018b2f2a981 */ /* 0x000ea8000c1e1500 */
[----:B------:R-:W2:Y:S04]  /*6200*/  @!P1 LDG.E.U16 R243, desc[UR24][R184.64] ;  /* 0x00000018b8f39981 */ /* 0x000ea8000c1e1500 */
[----:B------:R-:W2:Y:S04]  /*6210*/  @!P5 LDG.E.U16 R244, desc[UR24][R192.64] ;  /* 0x00000018c0f4d981 */ /* 0x000ea8000c1e1500 */
[----:B------:R-:W2:Y:S01]  /*6220*/  @!P4 LDG.E.U16 R245, desc[UR24][R198.64] ;  /* 0x00000018c6f5c981 */ /* 0x000ea2000c1e1500 */
[----:B------:R-:W-:-:S04]  /*6230*/  LOP3.LUT R22, R3, 0x2, RZ, 0xfc, !PT ;  /* 0x0000000203167812 */ /* 0x000fc800078efcff */
[----:B------:R-:W-:Y:S02]  /*6240*/  ISETP.GE.AND P1, PT, R22, UR12, PT ;  /* 0x0000000c16007c0c */ /* 0x000fe4000bf26270 */
[C---:B------:R-:W-:Y:S02]  /*6250*/  LOP3.LUT R22, R3.reuse, 0x6, RZ, 0xfc, !PT ;  /* 0x0000000603167812 */ /* 0x040fe400078efcff */
[----:B------:R-:W-:Y:S02]  /*6260*/  LOP3.LUT R23, R3, 0x4, RZ, 0xfc, !PT ;  /* 0x0000000403177812 */ /* 0x000fe400078efcff */
[----:B------:R-:W-:Y:S01]  /*6270*/  ISETP.GE.AND P2, PT, R22, UR12, PT ;  /* 0x0000000c16007c0c */ /* 0x000fe2000bf46270 */
[----:B------:R-:W-:Y:S01]  /*6280*/  IMAD.WIDE R136, R21, 0x2, R136 ;  /* 0x0000000215887825 */ /* 0x000fe200078e0288 */
[----:B------:R-:W-:Y:S02]  /*6290*/  LOP3.LUT R24, R3, 0xa, RZ, 0xfc, !PT ;  /* 0x0000000a03187812 */ /* 0x000fe400078efcff */
[----:B------:R-:W-:-:S02]  /*62a0*/  PRMT R22, RZ, 0x7610, R22 ;  /* 0x00007610ff167816 */ /* 0x000fc40000000016 */
[----:B------:R-:W-:Y:S02]  /*62b0*/  ISETP.GE.AND P3, PT, R23, UR12, PT ;  /* 0x0000000c17007c0c */ /* 0x000fe4000bf66270 */
[----:B------:R-:W-:Y:S02]  /*62c0*/  LEA.HI R23, R0, 0xe, RZ, 0x1a ;  /* 0x0000000e00177811 */ /* 0x000fe400078fd0ff */
[----:B------:R-:W-:Y:S01]  /*62d0*/  ISETP.GE.AND P0, PT, R24, UR12, PT ;  /* 0x0000000c18007c0c */ /* 0x000fe2000bf06270 */
[----:B------:R-:W2:Y:S01]  /*62e0*/  @!P1 LDG.E.U16 R22, desc[UR24][R136.64] ;  /* 0x0000001888169981 */ /* 0x000ea2000c1e1500 */
[----:B------:R-:W-:Y:S01]  /*62f0*/  PRMT R24, RZ, 0x7610, R24 ;  /* 0x00007610ff187816 */ /* 0x000fe20000000018 */
[----:B------:R-:W-:Y:S01]  /*6300*/  IMAD.WIDE R140, R21, 0x2, R140 ;  /* 0x00000002158c7825 */ /* 0x000fe200078e028c */
[----:B------:R-:W-:Y:S02]  /*6310*/  ISETP.GE.AND P1, PT, R23, UR12, PT ;  /* 0x0000000c17007c0c */ /* 0x000fe4000bf26270 */
[----:B------:R-:W-:Y:S01]  /*6320*/  LOP3.LUT R27, R3, 0x14, RZ, 0xfc, !PT ;  /* 0x00000014031b7812 */ /* 0x000fe200078efcff */
[----:B------:R-:W-:Y:S01]  /*6330*/  IMAD.WIDE R138, R21, 0x2, R138 ;  /* 0x00000002158a7825 */ /* 0x000fe200078e028a */
[----:B------:R-:W-:Y:S01]  /*6340*/  LOP3.LUT R25, R3, 0xc, RZ, 0xfc, !PT ;  /* 0x0000000c03197812 */ /* 0x000fe200078efcff */
[----:B------:R-:W2:Y:S01]  /*6350*/  @!P2 LDG.E.U16 R24, desc[UR24][R140.64] ;  /* 0x000000188c18a981 */ /* 0x000ea2000c1e1500 */
[----:B------:R-:W-:-:S02]  /*6360*/  PRMT R23, RZ, 0x7610, R23 ;  /* 0x00007610ff177816 */ /* 0x000fc40000000017 */
[----:B------:R-:W-:Y:S02]  /*6370*/  LOP3.LUT R26, R3, 0x12, RZ, 0xfc, !PT ;  /* 0x00000012031a7812 */ /* 0x000fe400078efcff */
[----:B------:R-:W-:Y:S02]  /*6380*/  ISETP.GE.AND P2, PT, R27, UR12, PT ;  /* 0x0000000c1b007c0c */ /* 0x000fe4000bf46270 */
[----:B------:R-:W-:Y:S01]  /*6390*/  ISETP.GE.AND P4, PT, R25, UR12, PT ;  /* 0x0000000c19007c0c */ /* 0x000fe2000bf86270 */
[C---:B------:R-:W-:Y:S01]  /*63a0*/  IMAD.WIDE R152, R21.reuse, 0x2, R152 ;  /* 0x0000000215987825 */ /* 0x040fe200078e0298 */
[----:B------:R-:W-:Y:S01]  /*63b0*/  PRMT R25, RZ, 0x7610, R25 ;  /* 0x00007610ff197816 */ /* 0x000fe20000000019 */
[----:B------:R-:W2:Y:S01]  /*63c0*/  @!P3 LDG.E.U16 R23, desc[UR24][R138.64] ;  /* 0x000000188a17b981 */ /* 0x000ea2000c1e1500 */
[----:B------:R-:W-:Y:S01]  /*63d0*/  PRMT R27, RZ, 0x7610, R27 ;  /* 0x00007610ff1b7816 */ /* 0x000fe2000000001b */
[----:B------:R-:W-:Y:S01]  /*63e0*/  IMAD.WIDE R142, R21, 0x2, R142 ;  /* 0x00000002158e7825 */ /* 0x000fe200078e028e */
[----:B------:R-:W-:-:S02]  /*63f0*/  ISETP.GE.AND P3, PT, R26, UR12, PT ;  /* 0x0000000c1a007c0c */ /* 0x000fc4000bf66270 */
[----:B------:R-:W-:Y:S01]  /*6400*/  LEA.HI R26, R0, 0x1e, RZ, 0x1a ;  /* 0x0000001e001a7811 */ /* 0x000fe200078fd0ff */
[----:B------:R-:W2:Y:S01]  /*6410*/  @!P0 LDG.E.U16 R25, desc[UR24][R152.64] ;  /* 0x0000001898198981 */ /* 0x000ea2000c1e1500 */
[----:B------:R-:W-:Y:S01]  /*6420*/  LOP3.LUT R33, R3, 0x1a, RZ, 0xfc, !PT ;  /* 0x0000001a03217812 */ /* 0x000fe200078efcff */
[----:B------:R-:W-:Y:S01]  /*6430*/  IMAD.WIDE R160, R21, 0x2, R160 ;  /* 0x0000000215a07825 */ /* 0x000fe200078e02a0 */
[----:B------:R-:W-:Y:S01]  /*6440*/  PRMT R29, RZ, 0x7610, R29 ;  /* 0x00007610ff1d7816 */ /* 0x000fe2000000001d */
[----:B------:R-:W2:Y:S01]  /*6450*/  @!P1 LDG.E.U16 R27, desc[UR24][R142.64] ;  /* 0x000000188e1b9981 */ /* 0x000ea2000c1e1500 */
[----:B------:R-:W-:Y:S02]  /*6460*/  ISETP.GE.AND P0, PT, R26, UR12, PT ;  /* 0x0000000c1a007c0c */ /* 0x000fe4000bf06270 */
[----:B------:R-:W-:Y:S01]  /*6470*/  ISETP.GE.AND P1, PT, R33, UR12, PT ;  /* 0x0000000c21007c0c */ /* 0x000fe2000bf26270 */
[----:B------:R-:W-:Y:S01]  /*6480*/  IMAD.WIDE R154, R21, 0x2, R154 ;  /* 0x00000002159a7825 */ /* 0x000fe200078e029a */
[----:B------:R-:W-:Y:S01]  /*6490*/  PRMT R26, RZ, 0x7610, R26 ;  /* 0x00007610ff1a7816 */ /* 0x000fe2000000001a */
[----:B------:R-:W2:Y:S01]  /*64a0*/  @!P2 LDG.E.U16 R29, desc[UR24][R160.64] ;  /* 0x00000018a01da981 */ /* 0x000ea2000c1e1500 */
[----:B------:R-:W-:-:S02]  /*64b0*/  LOP3.LUT R33, R3, 0x1c, RZ, 0xfc, !PT ;  /* 0x0000001c03217812 */ /* 0x000fc400078efcff */
[----:B------:R-:W-:Y:S02]  /*64c0*/  LOP3.LUT R30, R3, 0x16, RZ, 0xfc, !PT ;  /* 0x00000016031e7812 */ /* 0x000fe400078efcff */
[----:B------:R-:W-:Y:S01]  /*64d0*/  ISETP.GE.AND P2, PT, R33, UR12, PT ;  /* 0x0000000c21007c0c */ /* 0x000fe2000bf46270 */
[----:B------:R-:W2:Y:S01]  /*64e0*/  @!P4 LDG.E.U16 R26, desc[UR24][R154.64] ;  /* 0x000000189a1ac981 */ /* 0x000ea2000c1e1500 */
[----:B------:R-:W-:Y:S01]  /*64f0*/  PRMT R28, RZ, 0x7610, R28 ;  /* 0x00007610ff1c7816 */ /* 0x000fe2000000001c */
[C---:B------:R-:W-:Y:S01]  /*6500*/  IMAD.WIDE R158, R21.reuse, 0x2, R158 ;  /* 0x00000002159e7825 */ /* 0x040fe200078e029e */
[----:B------:R-:W-:Y:S02]  /*6510*/  ISETP.GE.AND P4, PT, R30, UR12, PT ;  /* 0x0000000c1e007c0c */ /* 0x000fe4000bf86270 */
[----:B------:R-:W-:Y:S01]  /*6520*/  LEA.HI R30, R0, 0x2e, RZ, 0x1a ;  /* 0x0000002e001e7811 */ /* 0x000fe200078fd0ff */
[C---:B------:R-:W-:Y:S01]  /*6530*/  IMAD.WIDE R168, R21.reuse, 0x2, R168 ;  /* 0x0000000215a87825 */ /* 0x040fe200078e02a8 */
[----:B------:R-:W-:Y:S01]  /*6540*/  PRMT R31, RZ, 0x7610, R31 ;  /* 0x00007610ff1f7816 */ /* 0x000fe2000000001f */
[----:B------:R-:W2:Y:S01]  /*6550*/  @!P3 LDG.E.U16 R28, desc[UR24][R158.64] ;  /* 0x000000189e1cb981 */ /* 0x000ea2000c1e1500 */
[----:B------:R-:W-:Y:S01]  /*6560*/  PRMT R32, RZ, 0x7610, R32 ;  /* 0x00007610ff207816 */ /* 0x000fe20000000020 */
[----:B------:R-:W-:Y:S01]  /*6570*/  IMAD.WIDE R166, R21, 0x2, R166 ;  /* 0x0000000215a67825 */ /* 0x000fe200078e02a6 */
[----:B------:R-:W-:-:S02]  /*6580*/  ISETP.GE.AND P3, PT, R30, UR12, PT ;  /* 0x0000000c1e007c0c */ /* 0x000fc4000bf66270 */
[----:B------:R-:W-:Y:S01]  /*6590*/  PRMT R30, RZ, 0x7610, R30 ;  /* 0x00007610ff1e7816 */ /* 0x000fe2000000001e */
[----:B------:R-:W-:Y:S01]  /*65a0*/  IMAD.WIDE R162, R21, 0x2, R162 ;  /* 0x0000000215a27825 */ /* 0x000fe200078e02a2 */
[----:B------:R-:W-:Y:S01]  /*65b0*/  LEA.HI R33, R0, 0x3e, RZ, 0x1a ;  /* 0x0000003e00217811 */ /* 0x000fe200078fd0ff */
[----:B------:R-:W2:Y:S01]  /*65c0*/  @!P1 LDG.E.U16 R31, desc[UR24][R166.64] ;  /* 0x00000018a61f9981 */ /* 0x000ea2000c1e1500 */
[----:B------:R-:W-:Y:S02]  /*65d0*/  LOP3.LUT R43, R3, 0x22, RZ, 0xfc, !PT ;  /* 0x00000022032b7812 */ /* 0x000fe400078efcff */
[----:B------:R-:W-:Y:S01]  /*65e0*/  ISETP.GE.AND P1, PT, R33, UR12, PT ;  /* 0x0000000c21007c0c */ /* 0x000fe2000bf26270 */
[----:B------:R-:W2:Y:S01]  /*65f0*/  @!P2 LDG.E.U16 R32, desc[UR24][R168.64] ;  /* 0x00000018a820a981 */ /* 0x000ea2000c1e1500 */
[----:B------:R-:W-:Y:S01]  /*6600*/  ISETP.GE.AND P2, PT, R5, UR12, PT ;  /* 0x0000000c05007c0c */ /* 0x000fe2000bf46270 */
[----:B------:R-:W-:Y:S01]  /*6610*/  IMAD.WIDE R144, R21, 0x2, R144 ;  /* 0x0000000215907825 */ /* 0x000fe200078e0290 */
[----:B------:R-:W-:Y:S01]  /*6620*/  PRMT R33, RZ, 0x7610, R33 ;  /* 0x00007610ff217816 */ /* 0x000fe20000000021 */
[----:B------:R-:W2:Y:S01]  /*6630*/  @!P4 LDG.E.U16 R30, desc[UR24][R162.64] ;  /* 0x00000018a21ec981 */ /* 0x000ea2000c1e1500 */
[----:B------:R-:W-:-:S02]  /*6640*/  ISETP.GE.AND P4, PT, R43, UR12, PT ;  /* 0x0000000c2b007c0c */ /* 0x000fc4000bf86270 */
[----:B------:R-:W-:Y:S01]  /*6650*/  LOP3.LUT R43, R3, 0x26, RZ, 0xfc, !PT ;  /* 0x00000026032b7812 */ /* 0x000fe200078efcff */
[----:B------:R-:W-:Y:S01]  /*6660*/  IMAD.WIDE R174, R21, 0x2, R174 ;  /* 0x0000000215ae7825 */ /* 0x000fe200078e02ae */
[----:B------:R-:W3:Y:S01]  /*6670*/  @!P0 LDG.E.U16 R33, desc[UR24][R144.64] ;  /* 0x0000001890218981 */ /* 0x000ee2000c1e1500 */
[----:B------:R-:W-:Y:S02]  /*6680*/  PRMT R35, RZ, 0x7610, R35 ;  /* 0x00007610ff237816 */ /* 0x000fe40000000023 */
[----:B------:R-:W-:Y:S02]  /*6690*/  ISETP.GE.AND P0, PT, R43, UR12, PT ;  /* 0x0000000c2b007c0c */ /* 0x000fe4000bf06270 */
[----:B------:R-:W-:Y:S01]  /*66a0*/  LOP3.LUT R43, R3, 0x2c, RZ, 0xfc, !PT ;  /* 0x0000002c032b7812 */ /* 0x000fe200078efcff */
[----:B------:R-:W-:Y:S01]  /*66b0*/  IMAD.WIDE R172, R21, 0x2, R172 ;  /* 0x0000000215ac7825 */ /* 0x000fe200078e02ac */
[----:B------:R-:W-:Y:S01]  /*66c0*/  PRMT R34, RZ, 0x7610, R34 ;  /* 0x00007610ff227816 */ /* 0x000fe20000000022 */
[----:B------:R-:W5:Y:S01]  /*66d0*/  @!P2 LDG.E.U16 R35, desc[UR24][R174.64] ;  /* 0x00000018ae23a981 */ /* 0x000f62000c1e1500 */
[----:B------:R-:W-:Y:S01]  /*66e0*/  ISETP.GE.AND P2, PT, R43, UR12, PT ;  /* 0x0000000c2b007c0c */ /* 0x000fe2000bf46270 */
[----:B------:R-:W-:Y:S01]  /*66f0*/  IMAD.WIDE R176, R21, 0x2, R176 ;  /* 0x0000000215b07825 */ /* 0x000fe200078e02b0 */
[----:B------:R-:W-:-:S02]  /*6700*/  PRMT R36, RZ, 0x7610, R36 ;  /* 0x00007610ff247816 */ /* 0x000fc40000000024 */
[----:B------:R-:W5:Y:S01]  /*6710*/  @!P4 LDG.E.U16 R34, desc[UR24][R172.64] ;  /* 0x00000018ac22c981 */ /* 0x000f62000c1e1500 */
[----:B------:R-:W-:Y:S02]  /*6720*/  ISETP.GE.AND P4, PT, R4, UR12, PT ;  /* 0x0000000c04007c0c */ /* 0x000fe4000bf86270 */
[----:B------:R-:W-:Y:S01]  /*6730*/  LOP3.LUT R44, R3, 0x32, RZ, 0xfc, !PT ;  /* 0x00000032032c7812 */ /* 0x000fe200078efcff */
[----:B------:R-:W5:Y:S01]  /*6740*/  @!P0 LDG.E.U16 R36, desc[UR24][R176.64] ;  /* 0x00000018b0248981 */ /* 0x000f62000c1e1500 */
[----:B------:R-:W-:Y:S01]  /*6750*/  PRMT R38, RZ, 0x7610, R38 ;  /* 0x00007610ff267816 */ /* 0x000fe20000000026 */
[----:B------:R-:W-:Y:S01]  /*6760*/  IMAD.WIDE R182, R21, 0x2, R182 ;  /* 0x0000000215b67825 */ /* 0x000fe200078e02b6 */
[----:B------:R-:W-:Y:S02]  /*6770*/  ISETP.GE.AND P0, PT, R44, UR12, PT ;  /* 0x0000000c2c007c0c */ /* 0x000fe4000bf06270 */
[----:B------:R-:W-:Y:S01]  /*6780*/  LOP3.LUT R44, R3, 0x36, RZ, 0xfc, !PT ;  /* 0x00000036032c7812 */ /* 0x000fe200078efcff */
[----:B------:R-:W-:Y:S01]  /*6790*/  IMAD.WIDE R180, R21, 0x2, R180 ;  /* 0x0000000215b47825 */ /* 0x000fe200078e02b4 */
[----:B------:R-:W-:Y:S01]  /*67a0*/  PRMT R37, RZ, 0x7610, R37 ;  /* 0x00007610ff257816 */ /* 0x000fe20000000025 */
[----:B------:R-:W5:Y:S01]  /*67b0*/  @!P2 LDG.E.U16 R38, desc[UR24][R182.64] ;  /* 0x00000018b626a981 */ /* 0x000f62000c1e1500 */
[----:B------:R-:W-:-:S02]  /*67c0*/  LOP3.LUT R43, R3, 0x34, RZ, 0xfc, !PT ;  /* 0x00000034032b7812 */ /* 0x000fc400078efcff */
[----:B------:R-:W-:Y:S01]  /*67d0*/  ISETP.GE.AND P2, PT, R44, UR12, PT ;  /* 0x0000000c2c007c0c */ /* 0x000fe2000bf46270 */
[----:B------:R-:W-:Y:S01]  /*67e0*/  IMAD.WIDE R186, R21, 0x2, R186 ;  /* 0x0000000215ba7825 */ /* 0x000fe200078e02ba */
[----:B------:R-:W-:Y:S01]  /*67f0*/  PRMT R40, RZ, 0x7610, R40 ;  /* 0x00007610ff287816 */ /* 0x000fe20000000028 */
[----:B------:R-:W5:Y:S01]  /*6800*/  @!P4 LDG.E.U16 R37, desc[UR24][R180.64] ;  /* 0x00000018b425c981 */ /* 0x000f62000c1e1500 */
[----:B------:R-:W-:Y:S02]  /*6810*/  ISETP.GE.AND P4, PT, R43, UR12, PT ;  /* 0x0000000c2b007c0c */ /* 0x000fe4000bf86270 */
[----:B------:R-:W-:Y:S01]  /*6820*/  LOP3.LUT R44, R3, 0x3c, RZ, 0xfc, !PT ;  /* 0x0000003c032c7812 */ /* 0x000fe200078efcff */
[C---:B------:R-:W-:Y:S01]  /*6830*/  IMAD.WIDE R146, R21.reuse, 0x2, R146 ;  /* 0x0000000215927825 */ /* 0x040fe200078e0292 */
[----:B------:R-:W-:Y:S01]  /*6840*/  PRMT R39, RZ, 0x7610, R39 ;  /* 0x00007610ff277816 */ /* 0x000fe20000000027 */
[----:B------:R-:W5:Y:S01]  /*6850*/  @!P0 LDG.E.U16 R40, desc[UR24][R186.64] ;  /* 0x00000018ba288981 */ /* 0x000f62000c1e1500 */
[----:B------:R-:W-:Y:S01]  /*6860*/  PRMT R42, RZ, 0x7610, R42 ;  /* 0x00007610ff2a7816 */ /* 0x000fe2000000002a */
[----:B------:R-:W-:Y:S01]  /*6870*/  IMAD.WIDE R190, R21, 0x2, R190 ;  /* 0x0000000215be7825 */ /* 0x000fe200078e02be */
[----:B------:R-:W-:-:S02]  /*6880*/  ISETP.GE.AND P0, PT, R44, UR12, PT ;  /* 0x0000000c2c007c0c */ /* 0x000fc4000bf06270 */
[----:B------:R-:W-:Y:S01]  /*6890*/  LOP3.LUT R43, R3, 0x3a, RZ, 0xfc, !PT ;  /* 0x0000003a032b7812 */ /* 0x000fe200078efcff */
[----:B------:R-:W-:Y:S01]  /*68a0*/  IMAD.WIDE R188, R21, 0x2, R188 ;  /* 0x0000000215bc7825 */ /* 0x000fe200078e02bc */
[----:B------:R-:W-:Y:S01]  /*68b0*/  LOP3.LUT R44, R3, 0x5a, RZ, 0xfc, !PT ;  /* 0x0000005a032c7812 */ /* 0x000fe200078efcff */
[----:B------:R-:W5:Y:S01]  /*68c0*/  @!P3 LDG.E.U16 R39, desc[UR24][R146.64] ;  /* 0x000000189227b981 */ /* 0x000f62000c1e1500 */
[----:B------:R-:W-:Y:S02]  /*68d0*/  PRMT R41, RZ, 0x7610, R41 ;  /* 0x00007610ff297816 */ /* 0x000fe40000000029 */
[----:B------:R-:W-:Y:S01]  /*68e0*/  ISETP.GE.AND P3, PT, R43, UR12, PT ;  /* 0x0000000c2b007c0c */ /* 0x000fe2000bf66270 */
[----:B------:R-:W5:Y:S01]  /*68f0*/  @!P2 LDG.E.U16 R42, desc[UR24][R190.64] ;  /* 0x00000018be2aa981 */ /* 0x000f62000c1e1500 */
[----:B------:R-:W-:Y:S02]  /*6900*/  ISETP.GE.AND P2, PT, R44, UR12, PT ;  /* 0x0000000c2c007c0c */ /* 0x000fe4000bf46270 */
[----:B------:R-:W-:Y:S01]  /*6910*/  LOP3.LUT R214, R3, 0x42, RZ, 0xfc, !PT ;  /* 0x0000004203d67812 */ /* 0x000fe200078efcff */
[----:B------:R-:W-:Y:S01]  /*6920*/  IMAD.WIDE R196, R21, 0x2, R196 ;  /* 0x0000000215c47825 */ /* 0x000fe200078e02c4 */
[----:B------:R-:W-:Y:S01]  /*6930*/  LEA.HI R43, R0, 0x4e, RZ, 0x1a ;  /* 0x0000004e002b7811 */ /* 0x000fe200078fd0ff */
[----:B------:R-:W5:Y:S01]  /*6940*/  @!P4 LDG.E.U16 R41, desc[UR24][R188.64] ;  /* 0x00000018bc29c981 */ /* 0x000f62000c1e1500 */
[----:B------:R-:W-:-:S02]  /*6950*/  PRMT R44, RZ, 0x7610, R44 ;  /* 0x00007610ff2c7816 */ /* 0x000fc4000000002c */
[----:B------:R-:W-:Y:S02]  /*6960*/  LOP3.LUT R207, R3, 0x44, RZ, 0xfc, !PT ;  /* 0x0000004403cf7812 */ /* 0x000fe400078efcff */
[----:B------:R-:W-:Y:S02]  /*6970*/  ISETP.GE.AND P4, PT, R214, UR12, PT ;  /* 0x0000000cd6007c0c */ /* 0x000fe4000bf86270 */
[----:B------:R-:W-:Y:S01]  /*6980*/  ISETP.GE.AND P5, PT, R43, UR12, PT ;  /* 0x0000000c2b007c0c */ /* 0x000fe2000bfa6270 */
[C---:B------:R-:W-:Y:S01]  /*6990*/  IMAD.WIDE R194, R21.reuse, 0x2, R194 ;  /* 0x0000000215c27825 */ /* 0x040fe200078e02c2 */
[----:B------:R-:W-:Y:S01]  /*69a0*/  PRMT R43, RZ, 0x7610, R43 ;  /* 0x00007610ff2b7816 */ /* 0x000fe2000000002b */
[----:B------:R-:W5:Y:S01]  /*69b0*/  @!P0 LDG.E.U16 R44, desc[UR24][R196.64] ;  /* 0x00000018c42c8981 */ /* 0x000f62000c1e1500 */
[----:B------:R-:W-:Y:S01]  /*69c0*/  PRMT R45, RZ, 0x7610, R45 ;  /* 0x00007610ff2d7816 */ /* 0x000fe2000000002d */
[----:B------:R-:W-:Y:S01]  /*69d0*/  IMAD.WIDE R148, R21, 0x2, R148 ;  /* 0x0000000215947825 */ /* 0x000fe200078e0294 */
[----:B------:R-:W-:-:S02]  /*69e0*/  ISETP.GE.AND P0, PT, R207, UR12, PT ;  /* 0x0000000ccf007c0c */ /* 0x000fc4000bf06270 */
[C---:B------:R-:W-:Y:S01]  /*69f0*/  LOP3.LUT R214, R3.reuse, 0x46, RZ, 0xfc, !PT ;  /* 0x0000004603d67812 */ /* 0x040fe200078efcff */
[----:B------:R-:W5:Y:S01]  /*6a00*/  @!P3 LDG.E.U16 R43, desc[UR24][R194.64] ;  /* 0x00000018c22bb981 */ /* 0x000f62000c1e1500 */
[----:B------:R-:W-:Y:S01]  /*6a10*/  LOP3.LUT R207, R3, 0x5c, RZ, 0xfc, !PT ;  /* 0x0000005c03cf7812 */ /* 0x000fe200078efcff */
[----:B------:R-:W-:Y:S01]  /*6a20*/  IMAD.WIDE R200, R21, 0x2, R200 ;  /* 0x0000000215c87825 */ /* 0x000fe200078e02c8 */
[----:B------:R-:W-:Y:S01]  /*6a30*/  PRMT R206, RZ, 0x7610, R206 ;  /* 0x00007610ffce7816 */ /* 0x000fe200000000ce */
[----:B------:R-:W5:Y:S01]  /*6a40*/  @!P1 LDG.E.U16 R45, desc[UR24][R148.64] ;  /* 0x00000018942d9981 */ /* 0x000f62000c1e1500 */
[----:B------:R-:W-:Y:S02]  /*6a50*/  ISETP.GE.AND P3, PT, R214, UR12, PT ;  /* 0x0000000cd6007c0c */ /* 0x000fe4000bf66270 */
        /* <DEDUP_REMOVED lines=12> */
[----:B------:R-:W-:Y:S01]  /*6b20*/  IMAD.WIDE R130, R21, 0x2, R130 ;  /* 0x0000000215827825 */ /* 0x000fe200078e0282 */
[----:B------:R-:W-:Y:S01]  /*6b30*/  PRMT R209, RZ, 0x7610, R209 ;  /* 0x00007610ffd17816 */ /* 0x000fe200000000d1 */
[----:B------:R-:W5:Y:S01]  /*6b40*/  @!P3 LDG.E.U16 R208, desc[UR24][R204.64] ;  /* 0x00000018ccd0b981 */ /* 0x000f62000c1e1500 */
[----:B------:R-:W-:-:S02]  /*6b50*/  ISETP.GE.AND P3, PT, R214, UR12, PT ;  /* 0x0000000cd6007c0c */ /* 0x000fc4000bf66270 */
[----:B------:R-:W-:Y:S01]  /*6b60*/  LOP3.LUT R217, R3, 0x50, RZ, 0xfc, !PT ;  /* 0x0000005003d97812 */ /* 0x000fe200078efcff */
        /* <DEDUP_REMOVED lines=13> */
[----:B------:R-:W-:Y:S01]  /*6c40*/  LEA.HI R214, R0, 0x5e, RZ, 0x1a ;  /* 0x0000005e00d67811 */ /* 0x000fe200078fd0ff */
[----:B------:R-:W5:Y:S01]  /*6c50*/  @!P3 LDG.E.U16 R211, desc[UR24][R124.64] ;  /* 0x000000187cd3b981 */ /* 0x000f62000c1e1500 */
[----:B------:R-:W-:Y:S02]  /*6c60*/  PRMT R213, RZ, 0x7610, R213 ;  /* 0x00007610ffd57816 */ /* 0x000fe400000000d5 */
[----:B------:R-:W-:Y:S01]  /*6c70*/  ISETP.GE.AND P3, PT, R217, UR12, PT ;  /* 0x0000000cd9007c0c */ /* 0x000fe2000bf66270 */
[----:B------:R-:W5:Y:S01]  /*6c80*/  @!P5 LDG.E.U16 R212, desc[UR24][R128.64] ;  /* 0x0000001880d4d981 */ /* 0x000f62000c1e1500 */
[----:B------:R-:W-:Y:S02]  /*6c90*/  LOP3.LUT R217, R3, 0x56, RZ, 0xfc, !PT ;  /* 0x0000005603d97812 */ /* 0x000fe400078efcff */
[----:B------:R-:W-:Y:S01]  /*6ca0*/  ISETP.GE.AND P5, PT, R214, UR12, PT ;  /* 0x0000000cd6007c0c */ /* 0x000fe2000bfa6270 */
[----:B------:R-:W-:Y:S01]  /*6cb0*/  IMAD.WIDE R122, R21, 0x2, R122 ;  /* 0x00000002157a7825 */ /* 0x000fe200078e027a */
[----:B------:R-:W-:Y:S01]  /*6cc0*/  PRMT R214, RZ, 0x7610, R214 ;  /* 0x00007610ffd67816 */ /* 0x000fe200000000d6 */
[----:B------:R-:W5:Y:S01]  /*6cd0*/  @!P4 LDG.E.U16 R213, desc[UR24][R132.64] ;  /* 0x0000001884d5c981 */ /* 0x000f62000c1e1500 */
[----:B------:R-:W-:Y:S01]  /*6ce0*/  ISETP.GE.AND P4, PT, R217, UR12, PT ;  /* 0x0000000cd9007c0c */ /* 0x000fe2000bf86270 */
[----:B------:R-:W-:Y:S01]  /*6cf0*/  IMAD.WIDE R120, R21, 0x2, R120 ;  /* 0x0000000215787825 */ /* 0x000fe200078e0278 */
[----:B------:R-:W-:-:S02]  /*6d00*/  PRMT R215, RZ, 0x7610, R215 ;  /* 0x00007610ffd77816 */ /* 0x000fc400000000d7 */
[----:B------:R-:W5:Y:S01]  /*6d10*/  @!P0 LDG.E.U16 R214, desc[UR24][R122.64] ;  /* 0x000000187ad68981 */ /* 0x000f62000c1e1500 */
[----:B------:R-:W-:Y:S01]  /*6d20*/  ISETP.GE.AND P0, PT, R19, UR12, PT ;  /* 0x0000000c13007c0c */ /* 0x000fe2000bf06270 */
[----:B------:R-:W-:Y:S01]  /*6d30*/  IMAD.WIDE R118, R21, 0x2, R118 ;  /* 0x0000000215767825 */ /* 0x000fe200078e0276 */
[C---:B------:R-:W-:Y:S01]  /*6d40*/  LOP3.LUT R217, R3.reuse, 0x60, RZ, 0xfc, !PT ;  /* 0x0000006003d97812 */ /* 0x040fe200078efcff */
[----:B------:R-:W5:Y:S01]  /*6d50*/  @!P3 LDG.E.U16 R215, desc[UR24][R120.64] ;  /* 0x0000001878d7b981 */ /* 0x000f62000c1e1500 */
[----:B------:R-:W-:Y:S02]  /*6d60*/  PRMT R216, RZ, 0x7610, R216 ;  /* 0x00007610ffd87816 */ /* 0x000fe400000000d8 */
[----:B------:R-:W-:Y:S02]  /*6d70*/  LOP3.LUT R218, R3, 0x62, RZ, 0xfc, !PT ;  /* 0x0000006203da7812 */ /* 0x000fe400078efcff */
[----:B------:R-:W-:Y:S01]  /*6d80*/  ISETP.GE.AND P3, PT, R217, UR12, PT ;  /* 0x0000000cd9007c0c */ /* 0x000fe2000bf66270 */
[C---:B------:R-:W-:Y:S01]  /*6d90*/  IMAD.WIDE R116, R21.reuse, 0x2, R116 ;  /* 0x0000000215747825 */ /* 0x040fe200078e0274 */
[----:B------:R-:W-:Y:S01]  /*6da0*/  PRMT R217, RZ, 0x7610, R217 ;  /* 0x00007610ffd97816 */ /* 0x000fe200000000d9 */
[----:B------:R-:W5:Y:S01]  /*6db0*/  @!P4 LDG.E.U16 R216, desc[UR24][R118.64] ;  /* 0x0000001876d8c981 */ /* 0x000f62000c1e1500 */
[----:B------:R-:W-:Y:S01]  /*6dc0*/  ISETP.GE.AND P4, PT, R218, UR12, PT ;  /* 0x0000000cda007c0c */ /* 0x000fe2000bf86270 */
[----:B------:R-:W-:Y:S01]  /*6dd0*/  IMAD.WIDE R114, R21, 0x2, R114 ;  /* 0x0000000215727825 */ /* 0x000fe200078e0272 */
[----:B------:R-:W-:-:S02]  /*6de0*/  LOP3.LUT R219, R3, 0x64, RZ, 0xfc, !PT ;  /* 0x0000006403db7812 */ /* 0x000fc400078efcff */
[----:B------:R-:W-:Y:S01]  /*6df0*/  PRMT R218, RZ, 0x7610, R218 ;  /* 0x00007610ffda7816 */ /* 0x000fe200000000da */
[----:B------:R-:W5:Y:S01]  /*6e00*/  @!P0 LDG.E.U16 R217, desc[UR24][R116.64] ;  /* 0x0000001874d98981 */ /* 0x000f62000c1e1500 */
        /* <DEDUP_REMOVED lines=20> */
[----:B------:R-:W-:Y:S02]  /*6f50*/  LEA.HI R224, R0, 0x6e, RZ, 0x1a ;  /* 0x0000006e00e07811 */ /* 0x000fe400078fd0ff */
        /* <DEDUP_REMOVED lines=11> */
[----:B------:R-:W-:Y:S01]  /*7010*/  IMAD.WIDE R100, R21, 0x2, R100 ;  /* 0x0000000215647825 */ /* 0x000fe200078e0264 */
[----:B------:R-:W-:Y:S01]  /*7020*/  PRMT R225, RZ, 0x7610, R225 ;  /* 0x00007610ffe17816 */ /* 0x000fe200000000e1 */
[----:B------:R-:W5:Y:S01]  /*7030*/  @!P2 LDG.E.U16 R224, desc[UR24][R102.64] ;  /* 0x0000001866e0a981 */ /* 0x000f62000c1e1500 */
[----:B------:R-:W-:Y:S02]  /*7040*/  ISETP.GE.AND P2, PT, R226, UR12, PT ;  /* 0x0000000ce2007c0c */ /* 0x000fe4000bf46270 */
[----:B------:R-:W-:-:S02]  /*7050*/  LOP3.LUT R226, R3, 0x74, RZ, 0xfc, !PT ;  /* 0x0000007403e27812 */ /* 0x000fc400078efcff */
[----:B------:R-:W5:Y:S02]  /*7060*/  @!P1 LDG.E.U16 R225, desc[UR24][R100.64] ;  /* 0x0000001864e19981 */ /* 0x000f64000c1e1500 */
[----:B------:R-:W-:Y:S01]  /*7070*/  ISETP.GE.AND P1, PT, R226, UR12, PT ;  /* 0x0000000ce2007c0c */ /* 0x000fe2000bf26270 */
[----:B------:R-:W-:Y:S01]  /*7080*/  IMAD.WIDE R98, R21, 0x2, R98 ;  /* 0x0000000215627825 */ /* 0x000fe200078e0262 */
[----:B------:R-:W-:Y:S02]  /*7090*/  PRMT R226, RZ, 0x7610, R226 ;  /* 0x00007610ffe27816 */ /* 0x000fe400000000e2 */
[----:B------:R-:W-:Y:S01]  /*70a0*/  LOP3.LUT R227, R3, 0x76, RZ, 0xfc, !PT ;  /* 0x0000007603e37812 */ /* 0x000fe200078efcff */
[----:B------:R-:W-:-:S03]  /*70b0*/  IMAD.WIDE R96, R21, 0x2, R96 ;  /* 0x0000000215607825 */ /* 0x000fc600078e0260 */
[----:B------:R-:W5:Y:S01]  /*70c0*/  @!P5 LDG.E.U16 R226, desc[UR24][R98.64] ;  /* 0x0000001862e2d981 */ /* 0x000f62000c1e1500 */
[----:B------:R-:W-:Y:S02]  /*70d0*/  ISETP.GE.AND P5, PT, R227, UR12, PT ;  /* 0x0000000ce3007c0c */ /* 0x000fe4000bfa6270 */
        /* <DEDUP_REMOVED lines=16> */
[----:B------:R-:W-:-:S04]  /*71e0*/  LEA.HI R231, R0, 0x7e, RZ, 0x1a ;  /* 0x0000007e00e77811 */ /* 0x000fc800078fd0ff */
[----:B------:R-:W5:Y:S01]  /*71f0*/  @!P2 LDG.E.U16 R230, desc[UR24][R90.64] ;  /* 0x000000185ae6a981 */ /* 0x000f62000c1e1500 */
[----:B------:R-:W-:Y:S01]  /*7200*/  ISETP.GE.AND P2, PT, R231, UR12, PT ;  /* 0x0000000ce7007c0c */ /* 0x000fe2000bf46270 */
[C---:B------:R-:W-:Y:S01]  /*7210*/  IMAD.WIDE R88, R21.reuse, 0x2, R88 ;  /* 0x0000000215587825 */ /* 0x040fe200078e0258 */
[----:B------:R-:W-:Y:S02]  /*7220*/  PRMT R231, RZ, 0x7610, R231 ;  /* 0x00007610ffe77816 */ /* 0x000fe400000000e7 */
[----:B------:R-:W-:Y:S01]  /*7230*/  PRMT R232, RZ, 0x7610, R232 ;  /* 0x00007610ffe87816 */ /* 0x000fe200000000e8 */
[C---:B------:R-:W-:Y:S01]  /*7240*/  IMAD.WIDE R86, R21.reuse, 0x2, R86 ;  /* 0x0000000215567825 */ /* 0x040fe200078e0256 */
[----:B------:R-:W-:Y:S02]  /*7250*/  PRMT R233, RZ, 0x7610, R233 ;  /* 0x00007610ffe97816 */ /* 0x000fe400000000e9 */
[----:B------:R-:W-:Y:S01]  /*7260*/  PRMT R234, RZ, 0x7610, R234 ;  /* 0x00007610ffea7816 */ /* 0x000fe200000000ea */
[----:B------:R-:W-:Y:S01]  /*7270*/  IMAD.WIDE R84, R21, 0x2, R84 ;  /* 0x0000000215547825 */ /* 0x000fe200078e0254 */
[----:B------:R-:W-:-:S02]  /*7280*/  PRMT R235, RZ, 0x7610, R235 ;  /* 0x00007610ffeb7816 */ /* 0x000fc400000000eb */
[----:B------:R-:W-:Y:S01]  /*7290*/  PRMT R236, RZ, 0x7610, R236 ;  /* 0x00007610ffec7816 */ /* 0x000fe200000000ec */
[C---:B------:R-:W-:Y:S01]  /*72a0*/  IMAD.WIDE R82, R21.reuse, 0x2, R82 ;  /* 0x0000000215527825 */ /* 0x040fe200078e0252 */
[----:B------:R-:W5:Y:S03]  /*72b0*/  @!P5 LDG.E.U16 R232, desc[UR24][R84.64] ;  /* 0x0000001854e8d981 */ /* 0x000f66000c1e1500 */
[C---:B------:R-:W-:Y:S01]  /*72c0*/  IMAD.WIDE R80, R21.reuse, 0x2, R80 ;  /* 0x0000000215507825 */ /* 0x040fe200078e0250 */
[----:B------:R-:W5:Y:S03]  /*72d0*/  @!P1 LDG.E.U16 R231, desc[UR24][R82.64] ;  /* 0x0000001852e79981 */ /* 0x000f66000c1e1500 */
[----:B------:R-:W-:Y:S01]  /*72e0*/  IMAD.WIDE R78, R21, 0x2, R78 ;  /* 0x00000002154e7825 */ /* 0x000fe200078e024e */
[----:B------:R-:W5:Y:S04]  /*72f0*/  @!P4 LDG.E.U16 R234, desc[UR24][R80.64] ;  /* 0x0000001850eac981 */ /* 0x000f68000c1e1500 */
[----:B------:R-:W5:Y:S04]  /*7300*/  @!P3 LDG.E.U16 R233, desc[UR24][R78.64] ;  /* 0x000000184ee9b981 */ /* 0x000f68000c1e1500 */
[----:B------:R-:W5:Y:S04]  /*7310*/  @!P0 LDG.E.U16 R235, desc[UR24][R86.64] ;  /* 0x0000001856eb8981 */ /* 0x000f68000c1e1500 */
[----:B------:R-:W5:Y:S01]  /*7320*/  @!P2 LDG.E.U16 R236, desc[UR24][R88.64] ;  /* 0x0000001858eca981 */ /* 0x000f62000c1e1500 */
[----:B------:R-:W-:Y:S01]  /*7330*/  BAR.SYNC.DEFER_BLOCKING 0x0 ;  /* 0x0000000000007b1d */ /* 0x000fe20000010000 */
[----:B------:R-:W-:-:S04]  /*7340*/  LOP3.LUT R3, R0, 0x7f, RZ, 0xc0, !PT ;  /* 0x0000007f00037812 */ /* 0x000fc800078ec0ff */
[----:B------:R-:W-:Y:S01]  /*7350*/  ISETP.GE.AND P0, PT, R3, UR12, PT ;  /* 0x0000000c03007c0c */ /* 0x000fe2000bf06270 */
[----:B------:R-:W-:Y:S01]  /*7360*/  IMAD.WIDE R62, R20, 0x2, R62 ;  /* 0x00000002143e7825 */ /* 0x000fe200078e023e */
[----:B------:R-:W-:-:S03]  /*7370*/  PRMT R246, RZ, 0x7610, R246 ;  /* 0x00007610fff67816 */ /* 0x000fc600000000f6 */
[----:B------:R-:W-:Y:S01]  /*7380*/  IMAD.WIDE R46, R20, 0x2, R46 ;  /* 0x00000002142e7825 */ /* 0x000fe200078e022e */
[----:B------:R-:W-:-:S03]  /*7390*/  PRMT R247, RZ, 0x7610, R247 ;  /* 0x00007610fff77816 */ /* 0x000fc600000000f7 */
[----:B------:R-:W-:Y:S01]  /*73a0*/  IMAD.WIDE R64, R20, 0x2, R64 ;  /* 0x0000000214407825 */ /* 0x000fe200078e0240 */
[----:B------:R-:W-:-:S03]  /*73b0*/  PRMT R248, RZ, 0x7610, R248 ;  /* 0x00007610fff87816 */ /* 0x000fc600000000f8 */
[C---:B------:R-:W-:Y:S01]  /*73c0*/  IMAD.WIDE R48, R20.reuse, 0x2, R48 ;  /* 0x0000000214307825 */ /* 0x040fe200078e0230 */
[----:B--2---:R0:W-:Y:S04]  /*73d0*/  STS.U16 [R18+UR9+0x4000], R237 ;  /* 0x004000ed12007988 */ /* 0x0041e80008000409 */
[----:B---3--:R1:W-:Y:S01]  /*73e0*/  STS.U16 [R18+UR9+0x4400], R238 ;  /* 0x004400ee12007988 */ /* 0x0083e20008000409 */
[----:B------:R-:W-:-:S03]  /*73f0*/  IMAD.WIDE R66, R20, 0x2, R66 ;  /* 0x0000000214427825 */ /* 0x000fc600078e0242 */
[----:B----4-:R2:W-:Y:S01]  /*7400*/  STS.U16 [R18+UR9+0x4800], R239 ;  /* 0x004800ef12007988 */ /* 0x0105e20008000409 */
[----:B0-----:R-:W-:-:S03]  /*7410*/  PRMT R237, RZ, 0x7610, R237 ;  /* 0x00007610ffed7816 */ /* 0x001fc600000000ed */
[----:B-----5:R0:W-:Y:S01]  /*7420*/  STS.U16 [R18+UR9+0x4c00], R240 ;  /* 0x004c00f012007988 */ /* 0x0201e20008000409 */
[----:B-1----:R-:W-:-:S03]  /*7430*/  PRMT R238, RZ, 0x7610, R238 ;  /* 0x00007610ffee7816 */ /* 0x002fc600000000ee */
[----:B------:R1:W-:Y:S01]  /*7440*/  STS.U16 [R18+UR9+0x5000], R241 ;  /* 0x005000f112007988 */ /* 0x0003e20008000409 */
[----:B--2---:R-:W-:-:S03]  /*7450*/  PRMT R239, RZ, 0x7610, R239 ;  /* 0x00007610ffef7816 */ /* 0x004fc600000000ef */
[----:B------:R2:W-:Y:S01]  /*7460*/  STS.U16 [R18+UR9+0x5400], R242 ;  /* 0x005400f212007988 */ /* 0x0005e20008000409 */
[----:B0-----:R-:W-:Y:S01]  /*7470*/  PRMT R240, RZ, 0x7610, R240 ;  /* 0x00007610fff07816 */ /* 0x001fe200000000f0 */
[----:B------:R-:W-:Y:S02]  /*7480*/  IMAD.WIDE R50, R20, 0x2, R50 ;  /* 0x0000000214327825 */ /* 0x000fe400078e0232 */
[----:B------:R0:W-:Y:S01]  /*7490*/  STS.U16 [R18+UR9+0x5800], R243 ;  /* 0x005800f312007988 */ /* 0x0001e20008000409 */
[----:B-1----:R-:W-:-:S03]  /*74a0*/  PRMT R241, RZ, 0x7610, R241 ;  /* 0x00007610fff17816 */ /* 0x002fc600000000f1 */
[----:B------:R1:W-:Y:S01]  /*74b0*/  STS.U16 [R18+UR9+0x5c00], R244 ;  /* 0x005c00f412007988 */ /* 0x0003e20008000409 */
[----:B--2---:R-:W-:Y:S01]  /*74c0*/  PRMT R242, RZ, 0x7610, R242 ;  /* 0x00007610fff27816 */ /* 0x004fe200000000f2 */
[C---:B------:R-:W-:Y:S02]  /*74d0*/  IMAD.WIDE R68, R20.reuse, 0x2, R68 ;  /* 0x0000000214447825 */ /* 0x040fe400078e0244 */
[----:B------:R2:W-:Y:S01]  /*74e0*/  STS.U16 [R18+UR9+0x6000], R245 ;  /* 0x006000f512007988 */ /* 0x0005e20008000409 */
[----:B0-----:R-:W-:Y:S01]  /*74f0*/  PRMT R243, RZ, 0x7610, R243 ;  /* 0x00007610fff37816 */ /* 0x001fe200000000f3 */
[C---:B------:R-:W-:Y:S02]  /*7500*/  IMAD.WIDE R52, R20.reuse, 0x2, R52 ;  /* 0x0000000214347825 */ /* 0x040fe400078e0234 */
[----:B------:R-:W3:Y:S01]  /*7510*/  @!P0 LDG.E.U16 R237, desc[UR24][R46.64] ;  /* 0x000000182eed8981 */ /* 0x000ee2000c1e1500 */
[----:B-1----:R-:W-:Y:S01]  /*7520*/  PRMT R244, RZ, 0x7610, R244 ;  /* 0x00007610fff47816 */ /* 0x002fe200000000f4 */
[----:B------:R-:W-:-:S02]  /*7530*/  IMAD.WIDE R70, R20, 0x2, R70 ;  /* 0x0000000214467825 */ /* 0x000fc400078e0246 */
[----:B------:R-:W4:Y:S01]  /*7540*/  @!P0 LDG.E.U16 R238, desc[UR24][R62.64] ;  /* 0x000000183eee8981 */ /* 0x000f22000c1e1500 */
[----:B--2---:R-:W-:Y:S01]  /*7550*/  PRMT R245, RZ, 0x7610, R245 ;  /* 0x00007610fff57816 */ /* 0x004fe200000000f5 */
[C---:B------:R-:W-:Y:S01]  /*7560*/  IMAD.WIDE R54, R20.reuse, 0x2, R54 ;  /* 0x0000000214367825 */ /* 0x040fe200078e0236 */
[----:B------:R-:W-:Y:S01]  /*7570*/  PRMT R249, RZ, 0x7610, R249 ;  /* 0x00007610fff97816 */ /* 0x000fe200000000f9 */
[----:B------:R-:W2:Y:S01]  /*7580*/  @!P0 LDG.E.U16 R239, desc[UR24][R48.64] ;  /* 0x0000001830ef8981 */ /* 0x000ea2000c1e1500 */
[----:B------:R-:W-:Y:S01]  /*7590*/  PRMT R250, RZ, 0x7610, R250 ;  /* 0x00007610fffa7816 */ /* 0x000fe200000000fa */
[C---:B------:R-:W-:Y:S01]  /*75a0*/  IMAD.WIDE R72, R20.reuse, 0x2, R72 ;  /* 0x0000000214487825 */ /* 0x040fe200078e0248 */
[----:B------:R-:W-:Y:S01]  /*75b0*/  PRMT R251, RZ, 0x7610, R251 ;  /* 0x00007610fffb7816 */ /* 0x000fe200000000fb */
[----:B------:R-:W5:Y:S01]  /*75c0*/  @!P0 LDG.E.U16 R240, desc[UR24][R64.64] ;  /* 0x0000001840f08981 */ /* 0x000f62000c1e1500 */
[----:B------:R-:W-:Y:S01]  /*75d0*/  PRMT R252, RZ, 0x7610, R252 ;  /* 0x00007610fffc7816 */ /* 0x000fe200000000fc */
[----:B------:R-:W-:-:S02]  /*75e0*/  IMAD.WIDE R56, R20, 0x2, R56 ;  /* 0x0000000214387825 */ /* 0x000fc400078e0238 */
[----:B------:R-:W2:Y:S02]  /*75f0*/  @!P0 LDG.E.U16 R241, desc[UR24][R50.64] ;  /* 0x0000001832f18981 */ /* 0x000ea4000c1e1500 */
[C---:B------:R-:W-:Y:S02]  /*7600*/  IMAD.WIDE R74, R20.reuse, 0x2, R74 ;  /* 0x00000002144a7825 */ /* 0x040fe400078e024a */
[----:B------:R-:W2:Y:S02]  /*7610*/  @!P0 LDG.E.U16 R242, desc[UR24][R66.64] ;  /* 0x0000001842f28981 */ /* 0x000ea4000c1e1500 */
[C---:B------:R-:W-:Y:S02]  /*7620*/  IMAD.WIDE R58, R20.reuse, 0x2, R58 ;  /* 0x00000002143a7825 */ /* 0x040fe400078e023a */
[----:B------:R-:W2:Y:S02]  /*7630*/  @!P0 LDG.E.U16 R243, desc[UR24][R52.64] ;  /* 0x0000001834f38981 */ /* 0x000ea4000c1e1500 */
[----:B------:R-:W-:-:S02]  /*7640*/  IMAD.WIDE R76, R20, 0x2, R76 ;  /* 0x00000002144c7825 */ /* 0x000fc400078e024c */
[----:B------:R-:W2:Y:S02]  /*7650*/  @!P0 LDG.E.U16 R244, desc[UR24][R68.64] ;  /* 0x0000001844f48981 */ /* 0x000ea4000c1e1500 */
[----:B------:R-:W-:Y:S02]  /*7660*/  IMAD.WIDE R60, R20, 0x2, R60 ;  /* 0x00000002143c7825 */ /* 0x000fe400078e023c */
[----:B------:R-:W2:Y:S04]  /*7670*/  @!P0 LDG.E.U16 R245, desc[UR24][R54.64] ;  /* 0x0000001836f58981 */ /* 0x000ea8000c1e1500 */
[----:B------:R-:W2:Y:S04]  /*7680*/  @!P0 LDG.E.U16 R246, desc[UR24][R70.64] ;  /* 0x0000001846f68981 */ /* 0x000ea8000c1e1500 */
[----:B------:R-:W2:Y:S04]  /*7690*/  @!P0 LDG.E.U16 R247, desc[UR24][R56.64] ;  /* 0x0000001838f78981 */ /* 0x000ea8000c1e1500 */
[----:B------:R-:W2:Y:S04]  /*76a0*/  @!P0 LDG.E.U16 R248, desc[UR24][R72.64] ;  /* 0x0000001848f88981 */ /* 0x000ea8000c1e1500 */
[----:B------:R-:W2:Y:S04]  /*76b0*/  @!P0 LDG.E.U16 R249, desc[UR24][R58.64] ;  /* 0x000000183af98981 */ /* 0x000ea8000c1e1500 */
[----:B------:R-:W2:Y:S04]  /*76c0*/  @!P0 LDG.E.U16 R250, desc[UR24][R74.64] ;  /* 0x000000184afa8981 */ /* 0x000ea8000c1e1500 */
[----:B------:R-:W2:Y:S04]  /*76d0*/  @!P0 LDG.E.U16 R251, desc[UR24][R60.64] ;  /* 0x000000183cfb8981 */ /* 0x000ea8000c1e1500 */
[----:B------:R-:W2:Y:S04]  /*76e0*/  @!P0 LDG.E.U16 R252, desc[UR24][R76.64] ;  /* 0x000000184cfc8981 */ /* 0x000ea8000c1e1500 */
[----:B------:R0:W-:Y:S04]  /*76f0*/  STS.U16 [R18+UR9+0x6400], R209 ;  /* 0x006400d112007988 */ /* 0x0001e80008000409 */
        /* <DEDUP_REMOVED lines=54> */
[----:B---3--:R0:W-:Y:S04]  /*7a60*/  STS.U16 [R17+UR9+0x9000], R237 ;  /* 0x009000ed11007988 */ /* 0x0081e80008000409 */
[----:B----4-:R0:W-:Y:S04]  /*7a70*/  STS.U16 [R17+UR9+0x9400], R238 ;  /* 0x009400ee11007988 */ /* 0x0101e80008000409 */
[----:B--2---:R0:W-:Y:S04]  /*7a80*/  STS.U16 [R13+UR9+0x9080], R239 ;  /* 0x009080ef0d007988 */ /* 0x0041e80008000409 */
[----:B-----5:R0:W-:Y:S04]  /*7a90*/  STS.U16 [R13+UR9+0x9480], R240 ;  /* 0x009480f00d007988 */ /* 0x0201e80008000409 */
        /* <DEDUP_REMOVED lines=11> */
[----:B------:R0:W-:Y:S01]  /*7b50*/  STS.U16 [R6+UR9+0x9780], R252 ;  /* 0x009780fc06007988 */ /* 0x0001e20008000409 */
[----:B------:R1:W-:Y:S06]  /*7b60*/  MEMBAR.ALL.CTA ;  /* 0x0000000000007992 */ /* 0x0003ec0000008000 */
[----:B-1----:R-:W1:Y:S01]  /*7b70*/  FENCE.VIEW.ASYNC.S ;  /* 0x00000000000073c6 */ /* 0x002e620000000000 */
[----:B------:R-:W-:Y:S01]  /*7b80*/  SHF.R.U32.HI R3, RZ, 0x6, R0 ;  /* 0x00000006ff037819 */ /* 0x000fe20000011600 */
[----:B------:R-:W-:-:S03]  /*7b90*/  ULEA UR17, UR8, UR9, 0x3 ;  /* 0x0000000908117291 */ /* 0x000fc6000f8e18ff */
[----:B------:R-:W-:Y:S01]  /*7ba0*/  SGXT.U32 R3, R3, 0x1 ;  /* 0x000000010303781a */ /* 0x000fe20000000000 */
[----:B------:R-:W-:Y:S01]  /*7bb0*/  UIADD3 UR17, UPT, UPT, UR17, 0xa000, URZ ;  /* 0x0000a00011117890 */ /* 0x000fe2000fffe0ff */
[----:B-1----:R-:W-:Y:S06]  /*7bc0*/  BAR.SYNC.DEFER_BLOCKING 0x0 ;  /* 0x0000000000007b1d */ /* 0x002fec0000010000 */
[----:B0-----:R-:W-:Y:S05]  /*7bd0*/  BRA.U UP1, `(.L_x_9) ;  /* 0x00000001017c7547 */ /* 0x001fea000b800000 */
[----:B------:R-:W-:Y:S01]  /*7be0*/  UMOV UR21, 0x40004040 ;  /* 0x4000404000157882 */ /* 0x000fe20000000000 */
[----:B------:R-:W-:Y:S01]  /*7bf0*/  UMOV UR23, 0x40004040 ;  /* 0x4000404000177882 */ /* 0x000fe20000000000 */
[----:B------:R-:W-:Y:S01]  /*7c00*/  UMOV UR10, 0x0 ;  /* 0x00000000000a7882 */ /* 0x000fe20000000000 */
[----:B------:R-:W-:Y:S01]  /*7c10*/  UMOV UR11, 0x4048010 ;  /* 0x04048010000b7882 */ /* 0x000fe20000000000 */
[----:B------:R-:W-:Y:S01]  /*7c20*/  UMOV UR52, 0x0 ;  /* 0x0000000000347882 */ /* 0x000fe20000000000 */
[----:B------:R-:W-:Y:S01]  /*7c30*/  UMOV UR53, 0x4048010 ;  /* 0x0404801000357882 */ /* 0x000fe20000000000 */
        /* <DEDUP_REMOVED lines=14> */
[----:B------:R-:W-:Y:S01]  /*7d20*/  UMOV UR4, UR17 ;  /* 0x0000001100047c82 */ /* 0x000fe20008000000 */
[----:B------:R-:W-:Y:S01]  /*7d30*/  UMOV UR5, URZ ;  /* 0x000000ff00057c82 */ /* 0x000fe20008000000 */
[----:B------:R0:W-:Y:S01]  /*7d40*/  UTCHMMA gdesc[UR36], gdesc[UR38], tmem[UR16], tmem[UR58], idesc[UR59], UPT ;  /* 0x00ff3a26240075ea */ /* 0x0001e2000b800010 */
[----:B------:R-:W-:Y:S01]  /*7d50*/  UMOV UR64, 0x0 ;  /* 0x0000000000407882 */ /* 0x000fe20000000000 */
[----:B------:R-:W-:Y:S01]  /*7d60*/  UMOV UR65, 0x4048010 ;  /* 0x0404801000417882 */ /* 0x000fe20000000000 */
[----:B------:R0:W-:Y:S01]  /*7d70*/  UTCHMMA gdesc[UR40], gdesc[UR42], tmem[UR16], tmem[UR60], idesc[UR61], UPT ;  /* 0x00ff3c2a280075ea */ /* 0x0001e2000b800010 */
[----:B------:R-:W-:Y:S01]  /*7d80*/  UMOV UR4, UR4 ;  /* 0x0000000400047c82 */ /* 0x000fe20008000000 */
[----:B------:R0:W-:Y:S01]  /*7d90*/  UTCHMMA gdesc[UR44], gdesc[UR46], tmem[UR16], tmem[UR62], idesc[UR63], UPT ;  /* 0x00ff3e2e2c0075ea */ /* 0x0001e2000b800010 */
[----:B------:R0:W-:Y:S01]  /*7da0*/  UTCHMMA gdesc[UR48], gdesc[UR50], tmem[UR16], tmem[UR64], idesc[UR65], UPT ;  /* 0x00ff4032300075ea */ /* 0x0001e2000b800010 */
[----:B------:R0:W-:Y:S01]  /*7db0*/  UTCBAR [UR4], URZ ;  /* 0x000000ff040073e9 */ /* 0x0001e200080000ff */
[----:B------:R-:W-:Y:S01]  /*7dc0*/  NOP ;  /* 0x0000000000007918 */ /* 0x000fe20000000000 */
.L_x_9:
[----:B------:R-:W-:Y:S02]  /*7dd0*/  UIADD3 UR8, UPT, UPT, UR8, 0x1, URZ ;  /* 0x0000000108087890 */ /* 0x000fe4000fffe0ff */
[----:B------:R-:W-:Y:S02]  /*7de0*/  UIADD3 UR7, UPT, UPT, UR7, -0x1, URZ ;  /* 0xffffffff07077890 */ /* 0x000fe4000fffe0ff */
[----:B------:R-:W-:Y:S02]  /*7df0*/  UISETP.GT.AND UP2, UPT, UR8, 0x1, UPT ;  /* 0x000000010800788c */ /* 0x000fe4000bf44270 */
[----:B------:R-:W-:Y:S02]  /*7e00*/  UIADD3 UR12, UPT, UPT, UR12, -0x80, URZ ;  /* 0xffffff800c0c7890 */ /* 0x000fe4000fffe0ff */
[----:B0-----:R-:W-:Y:S02]  /*7e10*/  USEL UR4, URZ, 0x1, !UP2 ;  /* 0x00000001ff047887 */ /* 0x001fe4000d000000 */
[----:B------:R-:W-:-:S02]  /*7e20*/  USEL UR8, UR8, URZ, !UP2 ;  /* 0x000000ff08087287 */ /* 0x000fc4000d000000 */
[----:B------:R-:W-:Y:S02]  /*7e30*/  UISETP.NE.U32.AND UP2, UPT, UR7, URZ, UPT ;  /* 0x000000ff0700728c */ /* 0x000fe4000bf45070 */
[----:B------:R-:W-:-:S03]  /*7e40*/  ULOP3.LUT UR5, UR6, UR4, URZ, 0x3c, !UPT ;  /* 0x0000000406057292 */ /* 0x000fc6000f8e3cff */
[----:B------:R-:W-:-:S04]  /*7e50*/  UMOV UR4, UR6 ;  /* 0x0000000600047c82 */ /* 0x000fc80008000000 */
[----:B------:R-:W-:Y:S01]  /*7e60*/  UMOV UR6, UR5 ;  /* 0x0000000500067c82 */ /* 0x000fe20008000000 */
[----:B------:R-:W-:Y:S05]  /*7e70*/  BRA.U UP2, `(.L_x_10) ;  /* 0xffffffe1022c7547 */ /* 0x000fea000b83ffff */
.L_x_7:
[----:B------:R-:W-:-:S09]  /*7e80*/  UISETP.GE.AND UP1, UPT, UR19, 0x80, UPT ;  /* 0x000000801300788c */ /* 0x000fd2000bf26270 */
[----:B------:R-:W-:Y:S05]  /*7e90*/  BRA.U !UP1, `(.L_x_11) ;  /* 0x0000000109107547 */ /* 0x000fea000b800000 */
[----:B------:R-:W-:-:S06]  /*7ea0*/  USHF.L.U32 UR4, UR4, 0x1f, URZ ;  /* 0x0000001f04047899 */ /* 0x000fcc00080006ff */
[----:B------:R-:W-:-:S04]  /*7eb0*/  IMAD.U32 R4, RZ, RZ, UR4 ;  /* 0x00000004ff047e24 */ /* 0x000fc8000f8e00ff */
[----:B------:R-:W1:Y:S02]  /*7ec0*/  SYNCS.PHASECHK.TRANS64.TRYWAIT P0, [UR17], R4 ;  /* 0x00000004ff0075a7 */ /* 0x000e640008001111 */
[----:B-1----:R-:W-:Y:S05]  /*7ed0*/  @!P0 BRA `(.L_x_12) ;  /* 0x0000000800308947 */ /* 0x002fea0003800000 */
.L_x_11:
[----:B------:R-:W-:Y:S01]  /*7ee0*/  BAR.SYNC.DEFER_BLOCKING 0x0 ;  /* 0x0000000000007b1d */ /* 0x000fe20000010000 */
[C---:B------:R-:W-:Y:S01]  /*7ef0*/  IMAD.SHL.U32 R13, R0.reuse, 0x20, RZ ;  /* 0x00000020000d7824 */ /* 0x040fe200078e00ff */
[----:B------:R-:W-:Y:S01]  /*7f00*/  SHF.R.S32.HI R17, RZ, 0x5, R0 ;  /* 0x00000005ff117819 */ /* 0x000fe20000011400 */
[C---:B------:R-:W-:Y:S01]  /*7f10*/  IMAD.SHL.U32 R14, R0.reuse, 0x10, RZ ;  /* 0x00000010000e7824 */ /* 0x040fe200078e00ff */
[----:B------:R-:W-:Y:S01]  /*7f20*/  ULEA UR18, UR18, UR9, 0x1 ;  /* 0x0000000912127291 */ /* 0x000fe2000f8e08ff */
[----:B------:R-:W-:Y:S01]  /*7f30*/  IMAD.SHL.U32 R16, R0, 0x4, RZ ;  /* 0x0000000400107824 */ /* 0x000fe200078e00ff */
[----:B------:R-:W-:Y:S02]  /*7f40*/  LOP3.LUT R13, R13, 0x300, RZ, 0xc0, !PT ;  /* 0x000003000d0d7812 */ /* 0x000fe400078ec0ff */
[----:B------:R-:W1:Y:S01]  /*7f50*/  LDC R22, c[0x0][0x3b8] ;  /* 0x0000ee00ff167b82 */ /* 0x000e620000000800 */
[----:B------:R-:W-:Y:S01]  /*7f60*/  LOP3.LUT R15, R14, 0x30, RZ, 0xc0, !PT ;  /* 0x000000300e0f7812 */ /* 0x000fe200078ec0ff */
[----:B------:R-:W2:Y:S01]  /*7f70*/  S2R R20, SR_CgaCtaId ;  /* 0x0000000000147919 */ /* 0x000ea20000008800 */
[----:B------:R-:W-:Y:S01]  /*7f80*/  LOP3.LUT R14, R13, 0x70, R14, 0xf8, !PT ;  /* 0x000000700d0e7812 */ /* 0x000fe200078ef80e */
[----:B------:R-:W3:Y:S01]  /*7f90*/  LDCU UR4, c[0x0][0x3b4] ;  /* 0x00007680ff0477ac */ /* 0x000ee20008000800 */
[----:B------:R-:W-:-:S02]  /*7fa0*/  SGXT R13, R17, 0x1 ;  /* 0x00000001110d781a */ /* 0x000fc40000000200 */
[----:B------:R-:W-:Y:S01]  /*7fb0*/  SHF.R.S32.HI R18, RZ, 0x2, R0 ;  /* 0x00000002ff127819 */ /* 0x000fe20000011400 */
[----:B------:R-:W-:Y:S01]  /*7fc0*/  IMAD.SHL.U32 R0, R0, 0x40, RZ ;  /* 0x0000004000007824 */ /* 0x000fe200078e00ff */
[----:B------:R-:W-:Y:S02]  /*7fd0*/  LOP3.LUT R13, R14, 0x1040, R13, 0x78, !PT ;  /* 0x000010400e0d7812 */ /* 0x000fe400078e780d */
[----:B------:R-:W-:Y:S02]  /*7fe0*/  LOP3.LUT R16, R15, 0x1c0, R16, 0xf8, !PT ;  /* 0x000001c00f107812 */ /* 0x000fe400078ef810 */
[----:B------:R-:W-:Y:S01]  /*7ff0*/  SGXT R15, R18, 0x1 ;  /* 0x00000001120f781a */ /* 0x000fe20000000200 */
[----:B------:R-:W-:Y:S01]  /*8000*/  VIADD R13, R13, UR18 ;  /* 0x000000120d0d7c36 */ /* 0x000fe20008000000 */
[----:B------:R-:W-:Y:S01]  /*8010*/  LOP3.LUT R0, R0, 0x200, RZ, 0xc0, !PT ;  /* 0x0000020000007812 */ /* 0x000fe200078ec0ff */
[----:B------:R-:W4:Y:S02]  /*8020*/  @!P6 SYNCS.CCTL.IV [UR9+0xa000] ;  /* 0x00a00000ff00e9b1 */ /* 0x000f240008000009 */
[----:B----4-:R-:W-:Y:S01]  /*8030*/  BAR.SYNC.DEFER_BLOCKING 0x0 ;  /* 0x0000000000007b1d */ /* 0x010fe20000010000 */
[----:B------:R-:W-:-:S04]  /*8040*/  LOP3.LUT R15, R16, 0x1040, R15, 0x78, !PT ;  /* 0x00001040100f7812 */ /* 0x000fc800078e780f */
[----:B------:R-:W-:Y:S01]  /*8050*/  IADD3 R15, PT, PT, R15, UR9, R0 ;  /* 0x000000090f0f7c10 */ /* 0x000fe2000fffe000 */
[----:B------:R-:W-:Y:S01]  /*8060*/  LDTM.16dp32bit_t0_t15.x8 R4, tmem[UR13] ;  /* 0x0000000d000479ee */ /* 0x000fe20008980000 */
[----:B------:R-:W4:Y:S01]  /*8070*/  LDTM.16dp32bit_t16_t31.x8 R4, tmem[UR13+0x8] ;  /* 0x0000080d000479ee */ /* 0x000f2200089a0000 */
[----:B--2---:R-:W-:-:S05]  /*8080*/  IMAD.SHL.U32 R0, R20, 0x10, RZ ;  /* 0x0000001014007824 */ /* 0x004fca00078e00ff */
[----:B------:R-:W-:Y:S01]  /*8090*/  LOP3.LUT R21, R0, 0x30, RZ, 0xc0, !PT ;  /* 0x0000003000157812 */ /* 0x000fe200078ec0ff */
[----:B---3--:R-:W-:Y:S01]  /*80a0*/  IMAD R0, R2, UR4, RZ ;  /* 0x0000000402007c24 */ /* 0x008fe2000f8e02ff */
[----:B------:R-:W2:Y:S01]  /*80b0*/  @!P6 SYNCS.CCTL.IV [UR9+0xa008] ;  /* 0x00a00800ff00e9b1 */ /* 0x000ea20008000009 */
[----:B------:R-:W-:Y:S01]  /*80c0*/  NOP ;  /* 0x0000000000007918 */ /* 0x000fe20000000000 */
[----:B0-----:R-:W0:Y:S01]  /*80d0*/  LDCU.128 UR8, c[0x0][0x390] ;  /* 0x00007200ff0877ac */ /* 0x001e220008000c00 */
[----:B------:R-:W-:Y:S02]  /*80e0*/  LOP3.LUT R21, R12, R3, R21, 0xfe, !PT ;  /* 0x000000030c157212 */ /* 0x000fe400078efe15 */
[----:B----4-:R-:W-:-:S03]  /*80f0*/  F2FP.F16.F32.PACK_AB R4, R6, R4 ;  /* 0x000000040604723e */ /* 0x010fc600000000ff */
[----:B-1----:R-:W-:Y:S01]  /*8100*/  IMAD R3, R21, R22, RZ ;  /* 0x0000001615037224 */ /* 0x002fe200078e02ff */
[----:B------:R-:W-:Y:S02]  /*8110*/  F2FP.F16.F32.PACK_AB R5, R7, R5 ;  /* 0x000000050705723e */ /* 0x000fe400000000ff */
[----:B------:R-:W-:Y:S02]  /*8120*/  F2FP.F16.F32.PACK_AB R6, R10, R8 ;  /* 0x000000080a06723e */ /* 0x000fe400000000ff */
[----:B------:R-:W-:-:S05]  /*8130*/  F2FP.F16.F32.PACK_AB R7, R11, R9 ;  /* 0x000000090b07723e */ /* 0x000fca00000000ff */
[----:B--2---:R1:W-:Y:S01]  /*8140*/  STSM.16.M88.4 [R13], R4 ;  /* 0x000000040d007844 */ /* 0x0043e20000000200 */
[----:B------:R-:W-:Y:S01]  /*8150*/  BAR.SYNC.DEFER_BLOCKING 0x0 ;  /* 0x0000000000007b1d */ /* 0x000fe20000010000 */
[----:B0-----:R-:W-:Y:S02]  /*8160*/  ISETP.GE.AND P0, PT, R2, UR10, PT ;  /* 0x0000000a02007c0c */ /* 0x001fe4000bf06270 */
[C---:B------:R-:W-:Y:S02]  /*8170*/  LEA R14, P3, R0.reuse, UR8, 0x1 ;  /* 0x00000008000e7c11 */ /* 0x040fe4000f8608ff */
[----:B------:R-:W-:Y:S02]  /*8180*/  LOP3.LUT R2, R21, 0x4, RZ, 0xfc, !PT ;  /* 0x0000000415027812 */ /* 0x000fe400078efcff */
[----:B------:R-:W-:Y:S01]  /*8190*/  LEA.HI.X.SX32 R20, R0, UR9, 0x1, P3 ;  /* 0x0000000900147c11 */ /* 0x000fe200098f0eff */
[----:B------:R-:W-:Y:S01]  /*81a0*/  IMAD R0, R22, 0x2, R3 ;  /* 0x0000000216007824 */ /* 0x000fe200078e0203 */
[----:B------:R-:W-:-:S02]  /*81b0*/  ISETP.LT.AND P5, PT, R2, UR11, !P0 ;  /* 0x0000000b02007c0c */ /* 0x000fc4000c7a1270 */
[----:B------:R-:W-:Y:S01]  /*81c0*/  LEA R2, P3, R3, R14, 0x1 ;  /* 0x0000000e03027211 */ /* 0x000fe200078608ff */
[----:B-1----:R-:W-:Y:S01]  /*81d0*/  IMAD R7, R22, 0x2, R0 ;  /* 0x0000000216077824 */ /* 0x002fe200078e0200 */
[C---:B------:R-:W-:Y:S02]  /*81e0*/  LOP3.LUT R4, R21.reuse, 0x2, RZ, 0xfc, !PT ;  /* 0x0000000215047812 */ /* 0x040fe400078efcff */
[C---:B------:R-:W-:Y:S02]  /*81f0*/  ISETP.LT.AND P2, PT, R21.reuse, UR11, !P0 ;  /* 0x0000000b15007c0c */ /* 0x040fe4000c741270 */
[----:B------:R-:W-:Y:S02]  /*8200*/  ISETP.LT.AND P1, PT, R4, UR11, !P0 ;  /* 0x0000000b04007c0c */ /* 0x000fe4000c721270 */
[----:B------:R-:W-:Y:S02]  /*8210*/  LOP3.LUT R4, R21, 0x8, RZ, 0xfc, !PT ;  /* 0x0000000815047812 */ /* 0x000fe400078efcff */
[----:B------:R-:W-:-:S02]  /*8220*/  LEA.HI.X.SX32 R3, R3, R20, 0x1, P3 ;  /* 0x0000001403037211 */ /* 0x000fc400018f0eff */
[----:B------:R-:W-:Y:S01]  /*8230*/  LOP3.LUT R5, R21, 0x6, RZ, 0xfc, !PT ;  /* 0x0000000615057812 */ /* 0x000fe200078efcff */
[----:B------:R0:W1:Y:S01]  /*8240*/  LDSM.16.M88.4 R16, [R15] ;  /* 0x000000000f10783b */ /* 0x0000620000000200 */
[----:B------:R-:W-:Y:S02]  /*8250*/  ISETP.LT.AND P3, PT, R4, UR11, !P0 ;  /* 0x0000000b04007c0c */ /* 0x000fe4000c761270 */
[C---:B------:R-:W-:Y:S02]  /*8260*/  LEA R4, P6, R0.reuse, R14, 0x1 ;  /* 0x0000000e00047211 */ /* 0x040fe400078c08ff */
[----:B------:R-:W-:Y:S02]  /*8270*/  ISETP.LT.AND P4, PT, R5, UR11, !P0 ;  /* 0x0000000b05007c0c */ /* 0x000fe4000c781270 */
[----:B------:R-:W-:Y:S01]  /*8280*/  LEA.HI.X.SX32 R5, R0, R20, 0x1, P6 ;  /* 0x0000001400057211 */ /* 0x000fe200030f0eff */
[----:B------:R-:W-:Y:S01]  /*8290*/  IMAD R0, R22, 0x2, R7 ;  /* 0x0000000216007824 */ /* 0x000fe200078e0207 */
[----:B------:R-:W-:-:S02]  /*82a0*/  LOP3.LUT R6, R21, 0xa, RZ, 0xfc, !PT ;  /* 0x0000000a15067812 */ /* 0x000fc400078efcff */
[C---:B0-----:R-:W-:Y:S01]  /*82b0*/  LOP3.LUT R15, R21.reuse, 0xc, RZ, 0xfc, !PT ;  /* 0x0000000c150f7812 */ /* 0x041fe200078efcff */
[----:B------:R-:W-:Y:S01]  /*82c0*/  IMAD R9, R22, 0x2, R0 ;  /* 0x0000000216097824 */ /* 0x000fe200078e0200 */
[----:B------:R-:W-:-:S03]  /*82d0*/  LOP3.LUT R21, R21, 0xe, RZ, 0xfc, !PT ;  /* 0x0000000e15157812 */ /* 0x000fc600078efcff */
[----:B------:R-:W-:-:S04]  /*82e0*/  IMAD R11, R22, 0x2, R9 ;  /* 0x00000002160b7824 */ /* 0x000fc800078e0209 */
[----:B------:R-:W-:Y:S01]  /*82f0*/  IMAD R13, R22, 0x2, R11 ;  /* 0x00000002160d7824 */ /* 0x000fe200078e020b */
[----:B-1----:R0:W-:Y:S01]  /*8300*/  @P2 STG.E.U16 desc[UR24][R2.64], R16 ;  /* 0x0000001002002986 */ /* 0x0021e2000c101518 */
[----:B------:R-:W-:Y:S02]  /*8310*/  ISETP.LT.AND P2, PT, R6, UR11, !P0 ;  /* 0x0000000b06007c0c */ /* 0x000fe4000c741270 */
[----:B------:R-:W-:-:S04]  /*8320*/  LEA R6, P6, R7, R14, 0x1 ;  /* 0x0000000e07067211 */ /* 0x000fc800078c08ff */
[----:B------:R-:W-:Y:S02]  /*8330*/  LEA.HI.X.SX32 R7, R7, R20, 0x1, P6 ;  /* 0x0000001407077211 */ /* 0x000fe400030f0eff */
[C---:B------:R-:W-:Y:S02]  /*8340*/  LEA R8, P6, R9.reuse, R14, 0x1 ;  /* 0x0000000e09087211 */ /* 0x040fe400078c08ff */
[----:B0-----:R-:W-:Y:S02]  /*8350*/  PRMT R3, R16, 0x7632, R3 ;  /* 0x0000763210037816 */ /* 0x001fe40000000003 */
[----:B------:R-:W-:Y:S02]  /*8360*/  LEA.HI.X.SX32 R9, R9, R20, 0x1, P6 ;  /* 0x0000001409097211 */ /* 0x000fe400030f0eff */
[-C--:B------:R-:W-:Y:S01]  /*8370*/  LEA R12, P6, R13, R14.reuse, 0x1 ;  /* 0x0000000e0d0c7211 */ /* 0x080fe200078c08ff */
[----:B------:R0:W-:Y:S01]  /*8380*/  @P1 STG.E.U16 desc[UR24][R4.64], R3 ;  /* 0x0000000304001986 */ /* 0x0001e2000c101518 */
[----:B------:R-:W-:-:S03]  /*8390*/  LEA R2, P1, R0, R14, 0x1 ;  /* 0x0000000e00027211 */ /* 0x000fc600078208ff */
[----:B------:R-:W-:Y:S01]  /*83a0*/  @P5 STG.E.U16 desc[UR24][R6.64], R17 ;  /* 0x0000001106005986 */ /* 0x000fe2000c101518 */
[----:B0-----:R-:W-:Y:S01]  /*83b0*/  LEA.HI.X.SX32 R3, R0, R20, 0x1, P1 ;  /* 0x0000001400037211 */ /* 0x001fe200008f0eff */
[----:B------:R-:W-:Y:S01]  /*83c0*/  IMAD R0, R22, 0x2, R13 ;  /* 0x0000000216007824 */ /* 0x000fe200078e020d */
[----:B------:R-:W-:Y:S02]  /*83d0*/  LEA R10, P1, R11, R14, 0x1 ;  /* 0x0000000e0b0a7211 */ /* 0x000fe400078208ff */
[-C--:B------:R-:W-:Y:S02]  /*83e0*/  LEA.HI.X.SX32 R13, R13, R20.reuse, 0x1, P6 ;  /* 0x000000140d0d7211 */ /* 0x080fe400030f0eff */
[----:B------:R-:W-:Y:S02]  /*83f0*/  LEA.HI.X.SX32 R11, R11, R20, 0x1, P1 ;  /* 0x000000140b0b7211 */ /* 0x000fe400008f0eff */
[----:B------:R-:W-:Y:S02]  /*8400*/  ISETP.LT.AND P1, PT, R15, UR11, !P0 ;  /* 0x0000000b0f007c0c */ /* 0x000fe4000c721270 */
[----:B------:R-:W-:-:S02]  /*8410*/  ISETP.LT.AND P0, PT, R21, UR11, !P0 ;  /* 0x0000000b15007c0c */ /* 0x000fc4000c701270 */
[C---:B------:R-:W-:Y:S02]  /*8420*/  LEA R4, P6, R0.reuse, R14, 0x1 ;  /* 0x0000000e00047211 */ /* 0x040fe400078c08ff */
[----:B------:R-:W-:Y:S02]  /*8430*/  PRMT R14, R17, 0x7632, R14 ;  /* 0x00007632110e7816 */ /* 0x000fe4000000000e */
[----:B------:R-:W-:Y:S02]  /*8440*/  LEA.HI.X.SX32 R5, R0, R20, 0x1, P6 ;  /* 0x0000001400057211 */ /* 0x000fe400030f0eff */
[----:B------:R-:W-:Y:S01]  /*8450*/  PRMT R0, R18, 0x7632, R0 ;  /* 0x0000763212007816 */ /* 0x000fe20000000000 */
[----:B------:R0:W-:Y:S04]  /*8460*/  @P4 STG.E.U16 desc[UR24][R2.64], R14 ;  /* 0x0000000e02004986 */ /* 0x0001e8000c101518 */
[----:B------:R1:W-:Y:S04]  /*8470*/  @P3 STG.E.U16 desc[UR24][R8.64], R18 ;  /* 0x0000001208003986 */ /* 0x0003e8000c101518 */
[----:B------:R1:W-:Y:S01]  /*8480*/  @P2 STG.E.U16 desc[UR24][R10.64], R0 ;  /* 0x000000000a002986 */ /* 0x0003e2000c101518 */
[----:B0-----:R-:W-:-:S03]  /*8490*/  PRMT R3, R19, 0x7632, R3 ;  /* 0x0000763213037816 */ /* 0x001fc60000000003 */
[----:B------:R1:W-:Y:S04]  /*84a0*/  @P1 STG.E.U16 desc[UR24][R12.64], R19 ;  /* 0x000000130c001986 */ /* 0x0003e8000c101518 */
[----:B------:R1:W-:Y:S01]  /*84b0*/  @P0 STG.E.U16 desc[UR24][R4.64], R3 ;  /* 0x0000000304000986 */ /* 0x0003e2000c101518 */
[----:B------:R-:W-:Y:S06]  /*84c0*/  BAR.SYNC.DEFER_BLOCKING 0x0 ;  /* 0x0000000000007b1d */ /* 0x000fec0000010000 */
[----:B------:R-:W-:Y:S05]  /*84d0*/  BRA.U UP0, `(.L_x_13) ;  /* 0x00000001009c7547 */ /* 0x000fea000b800000 */
[----:B------:R-:W0:Y:S01]  /*84e0*/  S2UR UR5, SR_CgaCtaId ;  /* 0x00000000000579c3 */ /* 0x000e220000008800 */
[----:B------:R-:W-:Y:S01]  /*84f0*/  NOP ;  /* 0x0000000000007918 */ /* 0x000fe20000000000 */
[----:B------:R-:W-:Y:S01]  /*8500*/  UMOV UR4, 0x50 ;  /* 0x0000005000047882 */ /* 0x000fe20000000000 */
[----:B-1----:R-:W-:Y:S02]  /*8510*/  IMAD.U32 R0, RZ, RZ, UR16 ;  /* 0x00000010ff007e24 */ /* 0x002fe4000f8e00ff */
[----:B------:R-:W-:-:S03]  /*8520*/  IMAD.MOV.U32 R3, RZ, RZ, 0x1 ;  /* 0x00000001ff037424 */ /* 0x000fc600078e00ff */
[----:B------:R-:W-:-:S04]  /*8530*/  LOP3.LUT R0, R0, 0xffff, RZ, 0xc0, !PT ;  /* 0x0000ffff00007812 */ /* 0x000fc800078ec0ff */
[----:B------:R-:W-:-:S05]  /*8540*/  SHF.R.U32.HI R0, RZ, 0x5, R0 ;  /* 0x00000005ff007819 */ /* 0x000fca0000011600 */
[----:B------:R-:W-:Y:S01]  /*8550*/  VIADD R2, R0, 0x10 ;  /* 0x0000001000027836 */ /* 0x000fe20000000000 */
[----:B------:R-:W-:Y:S01]  /*8560*/  SHF.L.U32 R0, R3, R0, RZ ;  /* 0x0000000003007219 */ /* 0x000fe200000006ff */
[----:B0-----:R-:W-:-:S03]  /*8570*/  ULEA UR6, UR5, UR4, 0x18 ;  /* 0x0000000405067291 */ /* 0x001fc6000f8ec0ff */
[----:B------:R-:W-:-:S04]  /*8580*/  SHF.L.U32 R3, R3, R2, RZ ;  /* 0x0000000203037219 */ /* 0x000fc800000006ff */
[----:B------:R-:W-:Y:S02]  /*8590*/  LOP3.LUT R0, R3, R0, RZ, 0xfc, !PT ;  /* 0x0000000003007212 */ /* 0x000fe400078efcff */
[----:B------:R-:W0:Y:S02]  /*85a0*/  LDS R5, [UR6] ;  /* 0x00000006ff057984 */ /* 0x000e240008000800 */
[C---:B------:R-:W-:Y:S02]  /*85b0*/  LOP3.LUT R2, R0.reuse, 0xffff, RZ, 0xc0, !PT ;  /* 0x0000ffff00027812 */ /* 0x040fe400078ec0ff */
[----:B0-----:R-:W-:-:S04]  /*85c0*/  LOP3.LUT R3, R0, 0xffff, R5, 0x80, !PT ;  /* 0x0000ffff00037812 */ /* 0x001fc800078e8005 */
[----:B------:R-:W-:-:S13]  /*85d0*/  ISETP.NE.AND P0, PT, R3, R2, PT ;  /* 0x000000020300720c */ /* 0x000fda0003f05270 */
[----:B------:R-:W-:Y:S05]  /*85e0*/  @P0 BRA `(.L_x_14) ;  /* 0x0000000000500947 */ /* 0x000fea0003800000 */
[----:B------:R-:W-:Y:S02]  /*85f0*/  SHF.R.U32.HI R5, RZ, 0x10, R5 ;  /* 0x00000010ff057819 */ /* 0x000fe40000011605 */
[----:B------:R-:W-:-:S04]  /*8600*/  SHF.R.U32.HI R2, RZ, 0x10, R0 ;  /* 0x00000010ff027819 */ /* 0x000fc80000011600 */
[----:B------:R-:W-:-:S04]  /*8610*/  LOP3.LUT R5, R5, R2, RZ, 0xc0, !PT ;  /* 0x0000000205057212 */ /* 0x000fc800078ec0ff */
[----:B------:R-:W-:-:S13]  /*8620*/  ISETP.NE.AND P0, PT, R5, R2, PT ;  /* 0x000000020500720c */ /* 0x000fda0003f05270 */
[----:B------:R-:W-:Y:S05]  /*8630*/  @P0 BRA `(.L_x_15) ;  /* 0x0000000000300947 */ /* 0x000fea0003800000 */
[----:B------:R-:W-:Y:S01]  /*8640*/  R2UR UR4, R0 ;  /* 0x00000000000472ca */ /* 0x000fe200000e0000 */
[----:B------:R-:W-:Y:S01]  /*8650*/  VOTEU.ANY UR5, UPT, PT ;  /* 0x0000000000057886 */ /* 0x000fe200038e0100 */
[----:B------:R-:W0:Y:S01]  /*8660*/  S2R R0, SR_LANEID ;  /* 0x0000000000007919 */ /* 0x000e220000000000 */
[----:B------:R-:W-:-:S10]  /*8670*/  UFLO.U32 UR5, UR5 ;  /* 0x00000005000572bd */ /* 0x000fd400080e0000 */
[----:B------:R-:W-:-:S06]  /*8680*/  ULOP3.LUT UR4, URZ, UR4, URZ, 0x33, !UPT ;  /* 0x00000004ff047292 */ /* 0x000fcc000f8e33ff */
[----:B------:R-:W-:-:S04]  /*8690*/  IMAD.U32 R2, RZ, RZ, UR4 ;  /* 0x00000004ff027e24 */ /* 0x000fc8000f8e00ff */
[----:B------:R-:W1:Y:S02]  /*86a0*/  REDUX UR7, R2 ;  /* 0x00000000020773c4 */ /* 0x000e640000000000 */
[----:B------:R2:W-:Y:S01]  /*86b0*/  UTCATOMSWS.AND URZ, UR4 ;  /* 0x0000000400ff79e3 */ /* 0x0005e20008000000 */
[----:B0-----:R-:W-:Y:S01]  /*86c0*/  ISETP.EQ.U32.AND P0, PT, R0, UR5, PT ;  /* 0x0000000500007c0c */ /* 0x001fe2000bf02070 */
[----:B-1----:R-:W-:-:S12]  /*86d0*/  IMAD.U32 R0, RZ, RZ, UR7 ;  /* 0x00000007ff007e24 */ /* 0x002fd8000f8e00ff */
[----:B------:R2:W-:Y:S01]  /*86e0*/  @P0 ATOMS.AND RZ, [UR6], R0 ;  /* 0x00000000ffff098c */ /* 0x0005e2000a800006 */
[----:B------:R-:W-:Y:S05]  /*86f0*/  BRA `(.L_x_13) ;  /* 0x0000000000147947 */ /* 0x000fea0003800000 */
.L_x_15:
[----:B------:R-:W-:-:S07]  /*8700*/  MOV R2, 0x8720 ;  /* 0x0000872000027802 */ /* 0x000fce0000000f00 */
[----:B------:R-:W-:Y:S05]  /*8710*/  CALL.REL.NOINC `($__internal_0_$__cuda_sm10x_tcgen05_guardrail_trap_col_being_dealloced_not_returned_by_alloc) ;  /* 0x00000000002c7944 */ /* 0x000fea0003c00000 */
[----:B------:R-:W-:Y:S05]  /*8720*/  BRA `(.L_x_13) ;  /* 0x0000000000087947 */ /* 0x000fea0003800000 */
.L_x_14:
[----:B------:R-:W-:-:S07]  /*8730*/  MOV R2, 0x8750 ;  /* 0x0000875000027802 */ /* 0x000fce0000000f00 */
[----:B------:R-:W-:Y:S05]  /*8740*/  CALL.REL.NOINC `($__internal_2_$__cuda_sm10x_tcgen05_guardrail_trap_unallocated_columns_being_dealloced) ;  /* 0x0000000000387944 */ /* 0x000fea0003c00000 */
.L_x_13:
[----:B------:R-:W-:Y:S01]  /*8750*/  NOP ;  /* 0x0000000000007918 */ /* 0x000fe20000000000 */
[----:B--2---:R-:W-:Y:S05]  /*8760*/  EXIT ;  /* 0x000000000000794d */ /* 0x004fea0003800000 */
.L_x_8:
[----:B------:R-:W0:Y:S02]  /*8770*/  SYNCS.PHASECHK.TRANS64.TRYWAIT P0, [UR17], R24 ;  /* 0x00000018ff0075a7 */ /* 0x000e240008001111 */
[----:B0-----:R-:W-:Y:S05]  /*8780*/  @!P0 BRA `(.L_x_8) ;  /* 0xfffffffc00f88947 */ /* 0x001fea000383ffff */
[----:B------:R-:W-:Y:S05]  /*8790*/  BRA `(.L_x_16) ;  /* 0xffffffd800047947 */ /* 0x000fea000383ffff */
.L_x_12:
[----:B------:R-:W1:Y:S02]  /*87a0*/  SYNCS.PHASECHK.TRANS64.TRYWAIT P0, [UR17], R4 ;  /* 0x00000004ff0075a7 */ /* 0x000e640008001111 */
[----:B-1----:R-:W-:Y:S05]  /*87b0*/  @!P0 BRA `(.L_x_12) ;  /* 0xfffffffc00f88947 */ /* 0x002fea000383ffff */
[----:B------:R-:W-:Y:S05]  /*87c0*/  BRA `(.L_x_11) ;  /* 0xfffffff400c47947 */ /* 0x000fea000383ffff */
        .weak           $__internal_0_$__cuda_sm10x_tcgen05_guardrail_trap_col_being_dealloced_not_returned_by_alloc
        .type           $__internal_0_$__cuda_sm10x_tcgen05_guardrail_trap_col_being_dealloced_not_returned_by_alloc,@function
        .size           $__internal_0_$__cuda_sm10x_tcgen05_guardrail_trap_col_being_dealloced_not_returned_by_alloc,($__internal_1_$__cuda_sm10x_tcgen05_guardrail_trap_phase_invalid_during_alloc - $__internal_0_$__cuda_sm10x_tcgen05_guardrail_trap_col_being_dealloced_not_returned_by_alloc)
$__internal_0_$__cuda_sm10x_tcgen05_guardrail_trap_col_being_dealloced_not_returned_by_alloc:
[----:B------:R-:W-:Y:S05]  /*87d0*/  BPT.TRAP 0x1 ;  /* 0x000000040000795c */ /* 0x000fea0000300000 */
[----:B------:R-:W-:-:S04]  /*87e0*/  IMAD.MOV.U32 R3, RZ, RZ, 0x0 ;  /* 0x00000000ff037424 */ /* 0x000fc800078e00ff */
[----:B------:R-:W-:Y:S05]  /*87f0*/  RET.REL.NODEC R2 `(matmul_kernel) ;  /* 0xffffff7802007950 */ /* 0x000fea0003c3ffff */
        .weak           $__internal_1_$__cuda_sm10x_tcgen05_guardrail_trap_phase_invalid_during_alloc
        .type           $__internal_1_$__cuda_sm10x_tcgen05_guardrail_trap_phase_invalid_during_alloc,@function
        .size           $__internal_1_$__cuda_sm10x_tcgen05_guardrail_trap_phase_invalid_during_alloc,($__internal_2_$__cuda_sm10x_tcgen05_guardrail_trap_unallocated_columns_being_dealloced - $__internal_1_$__cuda_sm10x_tcgen05_guardrail_trap_phase_invalid_during_alloc)
$__internal_1_$__cuda_sm10x_tcgen05_guardrail_trap_phase_invalid_during_alloc:
[----:B------:R-:W-:Y:S05]  /*8800*/  BPT.TRAP 0x1 ;  /* 0x000000040000795c */ /* 0x000fea0000300000 */
[----:B------:R-:W-:-:S04]  /*8810*/  IMAD.MOV.U32 R3, RZ, RZ, 0x0 ;  /* 0x00000000ff037424 */ /* 0x000fc800078e00ff */
[----:B------:R-:W-:Y:S05]  /*8820*/  RET.REL.NODEC R2 `(matmul_kernel) ;  /* 0xffffff7402f47950 */ /* 0x000fea0003c3ffff */
        .weak           $__internal_2_$__cuda_sm10x_tcgen05_guardrail_trap_unallocated_columns_being_dealloced
        .type           $__internal_2_$__cuda_sm10x_tcgen05_guardrail_trap_unallocated_columns_being_dealloced,@function
        .size           $__internal_2_$__cuda_sm10x_tcgen05_guardrail_trap_unallocated_columns_being_dealloced,(.L_x_20 - $__internal_2_$__cuda_sm10x_tcgen05_guardrail_trap_unallocated_columns_being_dealloced)
$__internal_2_$__cuda_sm10x_tcgen05_guardrail_trap_unallocated_columns_being_dealloced:
[----:B------:R-:W-:Y:S05]  /*8830*/  BPT.TRAP 0x1 ;  /* 0x000000040000795c */ /* 0x000fea0000300000 */
[----:B------:R-:W-:-:S04]  /*8840*/  IMAD.MOV.U32 R3, RZ, RZ, 0x0 ;  /* 0x00000000ff037424 */ /* 0x000fc800078e00ff */
[----:B------:R-:W-:Y:S05]  /*8850*/  RET.REL.NODEC R2 `(matmul_kernel) ;  /* 0xffffff7402e87950 */ /* 0x000fea0003c3ffff */
.L_x_17:
[----:B------:R-:W-:-:S00]  /*8860*/  BRA `(.L_x_17) ;  /* 0xfffffffc00fc7947 */ /* 0x000fc0000383ffff */
[----:B------:R-:W-:-:S00]  /*8870*/  NOP ;  /* 0x0000000000007918 */ /* 0x000fc00000000000 */
        /* <DEDUP_REMOVED lines=8> */
.L_x_20:


//--------------------- .nv.shared.matmul_kernel  --------------------------
	.section	.nv.shared.matmul_kernel,"aw",@nobits
	.sectionflags	@""
	.align	16
	.zero		1024


//--------------------- .nv.shared.reserved.0     --------------------------
	.section	.nv.shared.reserved.0,"aw",@nobits
	.align	8
	.weak		__nv_reservedSMEM_offset_0_alias
	.size		__nv_reservedSMEM_offset_0_alias, 0, 64
	.other		__nv_reservedSMEM_offset_0_alias,@"STO_CUDA_RESERVED_SHARED STV_DEFAULT"
__nv_reservedSMEM_offset_0_alias:
	.zero		0
.nv.shared.reserved.0:
	.zero		64
	.weak		__nv_reservedSMEM_allocation_phase
	.type		__nv_reservedSMEM_allocation_phase,@object
	.size		__nv_reservedSMEM_allocation_phase,(.L_0 - __nv_reservedSMEM_allocation_phase)
__nv_reservedSMEM_allocation_phase:
	.zero		1
.L_0:
	.zero		7
	.weak		__nv_reservedSMEM_devtool_atexit_pc
	.type		__nv_reservedSMEM_devtool_atexit_pc,@object
	.size		__nv_reservedSMEM_devtool_atexit_pc,(__nv_reservedSMEM_allocation_mask - __nv_reservedSMEM_devtool_atexit_pc)
__nv_reservedSMEM_devtool_atexit_pc:
	.zero		8
	.weak		__nv_reservedSMEM_allocation_mask
	.type		__nv_reservedSMEM_allocation_mask,@object
	.size		__nv_reservedSMEM_allocation_mask,(.L_2 - __nv_reservedSMEM_allocation_mask)
__nv_reservedSMEM_allocation_mask:
	.zero		4
.L_2:


//--------------------- .nv.constant0.matmul_kernel --------------------------
	.section	.nv.constant0.matmul_kernel,"a",@progbits
	.sectionflags	@""
	.align	4
.nv.constant0.matmul_kernel:
	.zero		976


//--------------------- SYMBOLS --------------------------

	.type		.nv.reservedSmem.offset0,@object
	.size		.nv.reservedSmem.offset0,0x4
	.type		.nv.reservedSmem.cap,@object
	.size		.nv.reservedSmem.cap,0x4
